	.target	sm_90a

	.elftype	@"ET_EXEC"


//--------------------- .note.nv.tkinfo           --------------------------
	.section	.note.nv.tkinfo,"",@"SHT_NOTE"
	.sectionflags	@"SHF_NOTE_NV_TKINFO"
	.tkinfo
        /*0018*/ 	.word	0x00000002
        /*0030*/ 	.string	""
        /*0030*/ 	.string	"ptxas"
        /*0030*/ 	.string	"Cuda compilation tools, release 13.0, V13.0.88"
        /*0030*/ 	.string	"Build cuda_13.0.r13.0/compiler.36424714_0"
        /*0030*/ 	.string	"-v  -suppress-debug-info  -lineinfo  -arch sm_90a "



//--------------------- .note.nv.cuinfo           --------------------------
	.section	.note.nv.cuinfo,"",@"SHT_NOTE"
	.sectionflags	@"SHF_NOTE_NV_CUINFO"
        /*0018*/ 	.short	0x0002
        /*001a*/ 	.short	0x005a
        /*001c*/ 	.short	0x0082
	.zero		2


//--------------------- .nv.info                  --------------------------
	.section	.nv.info,"",@"SHT_CUDA_INFO"
	.align	4


	//----- nvinfo : EIATTR_REGCOUNT
	.align		4
        /*0000*/ 	.byte	0x04, 0x2f
        /*0002*/ 	.short	(.L_1 - .L_0)
	.align		4
.L_0:
        /*0004*/ 	.word	index@(matmul_kernel)
        /*0008*/ 	.word	0x000000a8


	//----- nvinfo : EIATTR_FRAME_SIZE
	.align		4
.L_1:
        /*000c*/ 	.byte	0x04, 0x11
        /*000e*/ 	.short	(.L_3 - .L_2)
	.align		4
.L_2:
        /*0010*/ 	.word	index@(matmul_kernel)
        /*0014*/ 	.word	0x00000000


	//----- nvinfo : EIATTR_MIN_STACK_SIZE
	.align		4
.L_3:
        /*0018*/ 	.byte	0x04, 0x12
        /*001a*/ 	.short	(.L_5 - .L_4)
	.align		4
.L_4:
        /*001c*/ 	.word	index@(matmul_kernel)
        /*0020*/ 	.word	0x00000000
.L_5:


//--------------------- .nv.compat                --------------------------
	.section	.nv.compat,"",@"SHT_CUDA_COMPAT_INFO"
	.align	4
        /*0000*/ 	.byte	0x02, 0x09, 0x01, 0x00, 0x02, 0x02, 0x04, 0x00, 0x02, 0x05, 0x05, 0x00, 0x03, 0x07, 0x01, 0x01
        /*0010*/ 	.byte	0x02, 0x03, 0x00, 0x00, 0x02, 0x06, 0x01, 0x00, 0x04, 0x0b, 0x08, 0x00, 0x00, 0x00, 0x00, 0x00
        /*0020*/ 	.byte	0x00, 0x00, 0x00, 0x00


//--------------------- .nv.info.matmul_kernel    --------------------------
	.section	.nv.info.matmul_kernel,"",@"SHT_CUDA_INFO"
	.sectionflags	@""
	.align	4


	//----- nvinfo : EIATTR_CUDA_API_VERSION
	.align		4
        /*0000*/ 	.byte	0x04, 0x37
        /*0002*/ 	.short	(.L_7 - .L_6)
.L_6:
        /*0004*/ 	.word	0x00000082


	//----- nvinfo : EIATTR_KPARAM_INFO
	.align		4
.L_7:
        /*0008*/ 	.byte	0x04, 0x17
        /*000a*/ 	.short	(.L_9 - .L_8)
.L_8:
        /*000c*/ 	.word	0x00000000
        /*0010*/ 	.short	0x000d
        /*0012*/ 	.short	0x0048
        /*0014*/ 	.byte	0x00, 0xf4, 0x21, 0x00


	//----- nvinfo : EIATTR_KPARAM_INFO
	.align		4
.L_9:
        /*0018*/ 	.byte	0x04, 0x17
        /*001a*/ 	.short	(.L_11 - .L_10)
.L_10:
        /*001c*/ 	.word	0x00000000
        /*0020*/ 	.short	0x000c
        /*0022*/ 	.short	0x0040
        /*0024*/ 	.byte	0x00, 0xf4, 0x21, 0x00


	//----- nvinfo : EIATTR_KPARAM_INFO
	.align		4
.L_11:
        /*0028*/ 	.byte	0x04, 0x17
        /*002a*/ 	.short	(.L_13 - .L_12)
.L_12:
        /*002c*/ 	.word	0x00000000
        /*0030*/ 	.short	0x000b
        /*0032*/ 	.short	0x0038
        /*0034*/ 	.byte	0x00, 0xf0, 0x11, 0x00


	//----- nvinfo : EIATTR_KPARAM_INFO
	.align		4
.L_13:
        /*0038*/ 	.byte	0x04, 0x17
        /*003a*/ 	.short	(.L_15 - .L_14)
.L_14:
        /*003c*/ 	.word	0x00000000
        /*0040*/ 	.short	0x000a
        /*0042*/ 	.short	0x0034
        /*0044*/ 	.byte	0x00, 0xf0, 0x11, 0x00


	//----- nvinfo : EIATTR_KPARAM_INFO
	.align		4
.L_15:
        /*0048*/ 	.byte	0x04, 0x17
        /*004a*/ 	.short	(.L_17 - .L_16)
.L_16:
        /*004c*/ 	.word	0x00000000
        /*0050*/ 	.short	0x0009
        /*0052*/ 	.short	0x0030
        /*0054*/ 	.byte	0x00, 0xf0, 0x11, 0x00


	//----- nvinfo : EIATTR_KPARAM_INFO
	.align		4
.L_17:
        /*0058*/ 	.byte	0x04, 0x17
        /*005a*/ 	.short	(.L_19 - .L_18)
.L_18:
        /*005c*/ 	.word	0x00000000
        /*0060*/ 	.short	0x0008
        /*0062*/ 	.short	0x002c
        /*0064*/ 	.byte	0x00, 0xf0, 0x11, 0x00


	//----- nvinfo : EIATTR_KPARAM_INFO
	.align		4
.L_19:
        /*0068*/ 	.byte	0x04, 0x17
        /*006a*/ 	.short	(.L_21 - .L_20)
.L_20:
        /*006c*/ 	.word	0x00000000
        /*0070*/ 	.short	0x0007
        /*0072*/ 	.short	0x0028
        /*0074*/ 	.byte	0x00, 0xf0, 0x11, 0x00


	//----- nvinfo : EIATTR_KPARAM_INFO
	.align		4
.L_21:
        /*0078*/ 	.byte	0x04, 0x17
        /*007a*/ 	.short	(.L_23 - .L_22)
.L_22:
        /*007c*/ 	.word	0x00000000
        /*0080*/ 	.short	0x0006
        /*0082*/ 	.short	0x0024
        /*0084*/ 	.byte	0x00, 0xf0, 0x11, 0x00


	//----- nvinfo : EIATTR_KPARAM_INFO
	.align		4
.L_23:
        /*0088*/ 	.byte	0x04, 0x17
        /*008a*/ 	.short	(.L_25 - .L_24)
.L_24:
        /*008c*/ 	.word	0x00000000
        /*0090*/ 	.short	0x0005
        /*0092*/ 	.short	0x0020
        /*0094*/ 	.byte	0x00, 0xf0, 0x11, 0x00


	//----- nvinfo : EIATTR_KPARAM_INFO
	.align		4
.L_25:
        /*0098*/ 	.byte	0x04, 0x17
        /*009a*/ 	.short	(.L_27 - .L_26)
.L_26:
        /*009c*/ 	.word	0x00000000
        /*00a0*/ 	.short	0x0004
        /*00a2*/ 	.short	0x001c
        /*00a4*/ 	.byte	0x00, 0xf0, 0x11, 0x00


	//----- nvinfo : EIATTR_KPARAM_INFO
	.align		4
.L_27:
        /*00a8*/ 	.byte	0x04, 0x17
        /*00aa*/ 	.short	(.L_29 - .L_28)
.L_28:
        /*00ac*/ 	.word	0x00000000
        /*00b0*/ 	.short	0x0003
        /*00b2*/ 	.short	0x0018
        /*00b4*/ 	.byte	0x00, 0xf0, 0x11, 0x00


	//----- nvinfo : EIATTR_KPARAM_INFO
	.align		4
.L_29:
        /*00b8*/ 	.byte	0x04, 0x17
        /*00ba*/ 	.short	(.L_31 - .L_30)
.L_30:
        /*00bc*/ 	.word	0x00000000
        /*00c0*/ 	.short	0x0002
        /*00c2*/ 	.short	0x0010
        /*00c4*/ 	.byte	0x00, 0xf4, 0x21, 0x00


	//----- nvinfo : EIATTR_KPARAM_INFO
	.align		4
.L_31:
        /*00c8*/ 	.byte	0x04, 0x17
        /*00ca*/ 	.short	(.L_33 - .L_32)
.L_32:
        /*00cc*/ 	.word	0x00000000
        /*00d0*/ 	.short	0x0001
        /*00d2*/ 	.short	0x0008
        /*00d4*/ 	.byte	0x00, 0xf4, 0x21, 0x00


	//----- nvinfo : EIATTR_KPARAM_INFO
	.align		4
.L_33:
        /*00d8*/ 	.byte	0x04, 0x17
        /*00da*/ 	.short	(.L_35 - .L_34)
.L_34:
        /*00dc*/ 	.word	0x00000000
        /*00e0*/ 	.short	0x0000
        /*00e2*/ 	.short	0x0000
        /*00e4*/ 	.byte	0x00, 0xf4, 0x21, 0x00


	//----- nvinfo : EIATTR_SPARSE_MMA_MASK
	.align		4
.L_35:
        /*00e8*/ 	.byte	0x03, 0x50
        /*00ea*/ 	.short	0x0000


	//----- nvinfo : EIATTR_MAXREG_COUNT
	.align		4
        /*00ec*/ 	.byte	0x03, 0x1b
        /*00ee*/ 	.short	0x00ff


	//----- nvinfo : EIATTR_NUM_BARRIERS
	.align		4
        /*00f0*/ 	.byte	0x02, 0x4c
        /*00f2*/ 	.byte	0x01
	.zero		1


	//----- nvinfo : EIATTR_MERCURY_ISA_VERSION
	.align		4
        /*00f4*/ 	.byte	0x03, 0x5f
        /*00f6*/ 	.short	0x0101


	//----- nvinfo : EIATTR_EXIT_INSTR_OFFSETS
	.align		4
        /*00f8*/ 	.byte	0x04, 0x1c
        /*00fa*/ 	.short	(.L_37 - .L_36)


	//   ....[0]....
.L_36:
        /*00fc*/ 	.word	0x000054c0


	//   ....[1]....
        /*0100*/ 	.word	0x000054e0


	//----- nvinfo : EIATTR_REQNTID
	.align		4
.L_37:
        /*0104*/ 	.byte	0x04, 0x10
        /*0106*/ 	.short	(.L_39 - .L_38)
.L_38:
        /*0108*/ 	.word	0x00000080
        /*010c*/ 	.word	0x00000001
        /*0110*/ 	.word	0x00000001


	//----- nvinfo : EIATTR_CBANK_PARAM_SIZE
	.align		4
.L_39:
        /*0114*/ 	.byte	0x03, 0x19
        /*0116*/ 	.short	0x0050


	//----- nvinfo : EIATTR_PARAM_CBANK
	.align		4
        /*0118*/ 	.byte	0x04, 0x0a
        /*011a*/ 	.short	(.L_41 - .L_40)
	.align		4
.L_40:
        /*011c*/ 	.word	index@(.nv.constant0.matmul_kernel)
        /*0120*/ 	.short	0x0210
        /*0122*/ 	.short	0x0050


	//----- nvinfo : EIATTR_SW_WAR
	.align		4
.L_41:
        /*0124*/ 	.byte	0x04, 0x36
        /*0126*/ 	.short	(.L_43 - .L_42)
.L_42:
        /*0128*/ 	.word	0x00000008
.L_43:


//--------------------- .nv.callgraph             --------------------------
	.section	.nv.callgraph,"",@"SHT_CUDA_CALLGRAPH"
	.align	4
	.sectionentsize	8
	.align		4
        /*0000*/ 	.word	0x00000000
	.align		4
        /*0004*/ 	.word	0xffffffff
	.align		4
        /*0008*/ 	.word	0x00000000
	.align		4
        /*000c*/ 	.word	0xfffffffe
	.align		4
        /*0010*/ 	.word	0x00000000
	.align		4
        /*0014*/ 	.word	0xfffffffd
	.align		4
        /*0018*/ 	.word	0x00000000
	.align		4
        /*001c*/ 	.word	0xfffffffc


//--------------------- .text.matmul_kernel       --------------------------
	.section	.text.matmul_kernel,"ax",@progbits
	.align	128
        .global         matmul_kernel
        .type           matmul_kernel,@function
        .size           matmul_kernel,(.L_x_3 - matmul_kernel)
        .other          matmul_kernel,@"STO_CUDA_ENTRY STV_DEFAULT"
matmul_kernel:
.text.matmul_kernel:
[----:B------:R-:W-:Y:S08]  /*0000*/  LDC R1, c[0x0][0x28] ;  /* 0x00000a00ff017b82 */ /* 0x000ff00000000800 */
[----:B------:R-:W1:Y:S01]  /*0010*/  LDC.64 R92, c[0x0][0x228] ;  /* 0x00008a00ff5c7b82 */ /* 0x000e620000000a00 */
[----:B------:R-:W2:Y:S01]  /*0020*/  S2R R5, SR_CTAID.X ;  /* 0x0000000000057919 */ /* 0x000ea20000002500 */
[----:B------:R-:W-:Y:S01]  /*0030*/  ULDC.64 UR8, c[0x0][0x210] ;  /* 0x0000840000087ab9 */ /* 0x000fe20000000a00 */
[----:B------:R-:W-:Y:S01]  /*0040*/  ULDC UR5, c[0x0][0x240] ;  /* 0x0000900000057ab9 */ /* 0x000fe20000000800 */
[----:B------:R-:W-:Y:S01]  /*0050*/  ULDC.64 UR10, c[0x0][0x218] ;  /* 0x00008600000a7ab9 */ /* 0x000fe20000000a00 */
[----:B------:R-:W3:Y:S01]  /*0060*/  S2R R72, SR_TID.X ;  /* 0x0000000000487919 */ /* 0x000ee20000002100 */
[----:B------:R-:W-:Y:S01]  /*0070*/  UMOV UR4, 0x400 ;  /* 0x0000040000047882 */ /* 0x000fe20000000000 */
[----:B------:R-:W-:Y:S01]  /*0080*/  ULDC.64 UR14, c[0x0][0x208] ;  /* 0x00008200000e7ab9 */ /* 0x000fe20000000a00 */
[----:B------:R-:W4:Y:S08]  /*0090*/  LDC.64 R94, c[0x0][0x238] ;  /* 0x00008e00ff5e7b82 */ /* 0x000f300000000a00 */
[----:B------:R-:W5:Y:S01]  /*00a0*/  LDC.64 R132, c[0x0][0x230] ;  /* 0x00008c00ff847b82 */ /* 0x000f620000000a00 */
[----:B-1----:R-:W-:Y:S01]  /*00b0*/  VIADD R0, R93, 0x3f ;  /* 0x0000003f5d007836 */ /* 0x002fe20000000000 */
[----:B------:R-:W-:-:S06]  /*00c0*/  IABS R39, R92 ;  /* 0x0000005c00277213 */ /* 0x000fcc0000000000 */
[----:B------:R-:W1:Y:S01]  /*00d0*/  S2UR UR7, SR_CgaCtaId ;  /* 0x00000000000779c3 */ /* 0x000e620000008800 */
[----:B------:R-:W-:-:S04]  /*00e0*/  SHF.R.S32.HI R3, RZ, 0x1f, R0 ;  /* 0x0000001fff037819 */ /* 0x000fc80000011400 */
[----:B------:R-:W-:Y:S02]  /*00f0*/  LEA.HI R3, R3, R0, RZ, 0x6 ;  /* 0x0000000003037211 */ /* 0x000fe400078f30ff */
[----:B--2---:R-:W-:Y:S02]  /*0100*/  IABS R8, R5 ;  /* 0x0000000500087213 */ /* 0x004fe40000000000 */
[----:B------:R-:W-:Y:S02]  /*0110*/  SHF.R.S32.HI R3, RZ, 0x6, R3 ;  /* 0x00000006ff037819 */ /* 0x000fe40000011403 */
[----:B---3--:R-:W-:Y:S01]  /*0120*/  LOP3.LUT R68, R72, 0x7f, RZ, 0xc0, !PT ;  /* 0x0000007f48447812 */ /* 0x008fe200078ec0ff */
[----:B-----5:R-:W-:Y:S01]  /*0130*/  VIADD R89, R132, 0x1f ;  /* 0x0000001f84597836 */ /* 0x020fe20000000000 */
[----:B------:R-:W-:Y:S01]  /*0140*/  LOP3.LUT R83, R72, 0x3f, RZ, 0xc0, !PT ;  /* 0x0000003f48537812 */ /* 0x000fe200078ec0ff */
[----:B------:R-:W-:Y:S01]  /*0150*/  IMAD.SHL.U32 R4, R3, 0x4, RZ ;  /* 0x0000000403047824 */ /* 0x000fe200078e00ff */
[----:B------:R-:W-:Y:S01]  /*0160*/  SHF.R.U32.HI R81, RZ, 0x6, R72 ;  /* 0x00000006ff517819 */ /* 0x000fe20000011648 */
[----:B------:R-:W-:Y:S01]  /*0170*/  IMAD.SHL.U32 R66, R68, 0x4, RZ ;  /* 0x0000000444427824 */ /* 0x000fe200078e00ff */
[----:B------:R-:W-:Y:S01]  /*0180*/  LOP3.LUT R64, R72, 0x1f, RZ, 0xc0, !PT ;  /* 0x0000001f48407812 */ /* 0x000fe200078ec0ff */
[----:B------:R-:W-:Y:S01]  /*0190*/  VIADD R82, R132, 0xffffffe0 ;  /* 0xffffffe084527836 */ /* 0x000fe20000000000 */
[----:B------:R-:W-:-:S02]  /*01a0*/  IABS R7, R4 ;  /* 0x0000000400077213 */ /* 0x000fc40000000000 */
[----:B------:R-:W-:Y:S01]  /*01b0*/  IABS R10, R4 ;  /* 0x00000004000a7213 */ /* 0x000fe20000000000 */
[----:B----4-:R-:W-:Y:S01]  /*01c0*/  IMAD R126, R64, R95, RZ ;  /* 0x0000005f407e7224 */ /* 0x010fe200078e02ff */
[----:B------:R-:W2:Y:S01]  /*01d0*/  I2F.RP R0, R7 ;  /* 0x0000000700007306 */ /* 0x000ea20000209400 */
[----:B------:R-:W-:Y:S01]  /*01e0*/  SGXT.U32 R81, R81, 0x1 ;  /* 0x000000015151781a */ /* 0x000fe20000000000 */
[----:B-1----:R-:W-:Y:S01]  /*01f0*/  ULEA UR7, UR7, UR4, 0x18 ;  /* 0x0000000407077291 */ /* 0x002fe2000f8ec03f */
[----:B------:R-:W-:Y:S02]  /*0200*/  IMAD.SHL.U32 R62, R126, 0x4, RZ ;  /* 0x000000047e3e7824 */ /* 0x000fe400078e00ff */
[C---:B------:R-:W-:Y:S01]  /*0210*/  LOP3.LUT R67, R81.reuse, 0x4, RZ, 0xfc, !PT ;  /* 0x0000000451437812 */ /* 0x040fe200078efcff */
[C---:B------:R-:W-:Y:S01]  /*0220*/  IMAD R79, R81.reuse, R94, RZ ;  /* 0x0000005e514f7224 */ /* 0x040fe200078e02ff */
[C---:B------:R-:W-:Y:S02]  /*0230*/  LOP3.LUT R69, R81.reuse, 0x2, RZ, 0xfc, !PT ;  /* 0x0000000251457812 */ /* 0x040fe400078efcff */
[C---:B------:R-:W-:Y:S01]  /*0240*/  LOP3.LUT R65, R81.reuse, 0x6, RZ, 0xfc, !PT ;  /* 0x0000000651417812 */ /* 0x040fe200078efcff */
[----:B------:R-:W-:Y:S01]  /*0250*/  IMAD R77, R94, 0x2, R79 ;  /* 0x000000025e4d7824 */ /* 0x000fe200078e024f */
[----:B------:R-:W-:-:S02]  /*0260*/  LOP3.LUT R63, R81, 0x8, RZ, 0xfc, !PT ;  /* 0x00000008513f7812 */ /* 0x000fc400078efcff */
[C---:B------:R-:W-:Y:S01]  /*0270*/  LOP3.LUT R59, R81.reuse, 0xa, RZ, 0xfc, !PT ;  /* 0x0000000a513b7812 */ /* 0x040fe200078efcff */
[C---:B------:R-:W-:Y:S01]  /*0280*/  IMAD R75, R94.reuse, 0x2, R77 ;  /* 0x000000025e4b7824 */ /* 0x040fe200078e024d */
[----:B--2---:R-:W1:Y:S01]  /*0290*/  MUFU.RCP R0, R0 ;  /* 0x0000000000007308 */ /* 0x004e620000001000 */
[----:B------:R-:W-:Y:S02]  /*02a0*/  LOP3.LUT R57, R81, 0xc, RZ, 0xfc, !PT ;  /* 0x0000000c51397812 */ /* 0x000fe400078efcff */
[----:B------:R-:W-:-:S04]  /*02b0*/  IMAD R73, R94, 0x2, R75 ;  /* 0x000000025e497824 */ /* 0x000fc800078e024b */
[----:B------:R-:W-:-:S04]  /*02c0*/  IMAD R71, R94, 0x2, R73 ;  /* 0x000000025e477824 */ /* 0x000fc800078e0249 */
[----:B------:R-:W-:-:S04]  /*02d0*/  IMAD R141, R94, 0x2, R71 ;  /* 0x000000025e8d7824 */ /* 0x000fc800078e0247 */
[----:B------:R-:W-:Y:S02]  /*02e0*/  IMAD R139, R94, 0x2, R141 ;  /* 0x000000025e8b7824 */ /* 0x000fe400078e028d */
[----:B-1----:R-:W-:Y:S02]  /*02f0*/  VIADD R2, R0, 0xffffffe ;  /* 0x0ffffffe00027836 */ /* 0x002fe40000000000 */
[----:B------:R-:W-:Y:S02]  /*0300*/  IMAD.MOV R0, RZ, RZ, -R10 ;  /* 0x000000ffff007224 */ /* 0x000fe400078e0a0a */
[----:B------:R1:W2:Y:S01]  /*0310*/  F2I.FTZ.U32.TRUNC.NTZ R3, R2 ;  /* 0x0000000200037305 */ /* 0x0002a2000021f000 */
[C---:B------:R-:W-:Y:S02]  /*0320*/  IMAD R137, R94.reuse, 0x2, R139 ;  /* 0x000000025e897824 */ /* 0x040fe400078e028b */
[----:B------:R-:W-:Y:S02]  /*0330*/  IMAD.SHL.U32 R61, R141, 0x4, RZ ;  /* 0x000000048d3d7824 */ /* 0x000fe400078e00ff */
[----:B------:R-:W-:-:S02]  /*0340*/  IMAD R135, R94, 0x2, R137 ;  /* 0x000000025e877824 */ /* 0x000fc400078e0289 */
[----:B------:R-:W-:Y:S02]  /*0350*/  IMAD.SHL.U32 R58, R137, 0x4, RZ ;  /* 0x00000004893a7824 */ /* 0x000fe400078e00ff */
[----:B-1----:R-:W-:Y:S02]  /*0360*/  IMAD.MOV.U32 R2, RZ, RZ, RZ ;  /* 0x000000ffff027224 */ /* 0x002fe400078e00ff */
[C---:B------:R-:W-:Y:S02]  /*0370*/  IMAD R131, R94.reuse, 0x2, R135 ;  /* 0x000000025e837824 */ /* 0x040fe400078e0287 */
[----:B------:R-:W-:Y:S02]  /*0380*/  IMAD.SHL.U32 R56, R135, 0x4, RZ ;  /* 0x0000000487387824 */ /* 0x000fe400078e00ff */
[----:B--2---:R-:W-:Y:S02]  /*0390*/  IMAD.MOV R6, RZ, RZ, -R3 ;  /* 0x000000ffff067224 */ /* 0x004fe400078e0a03 */
[----:B------:R-:W-:-:S02]  /*03a0*/  IMAD R127, R94, 0x2, R131 ;  /* 0x000000025e7f7824 */ /* 0x000fc400078e0283 */
[----:B------:R-:W-:Y:S02]  /*03b0*/  IMAD R9, R6, R7, RZ ;  /* 0x0000000706097224 */ /* 0x000fe400078e02ff */
[----:B------:R-:W-:Y:S02]  /*03c0*/  IMAD.MOV.U32 R6, RZ, RZ, R8 ;  /* 0x000000ffff067224 */ /* 0x000fe400078e0008 */
[----:B------:R-:W-:-:S04]  /*03d0*/  IMAD.HI.U32 R3, R3, R9, R2 ;  /* 0x0000000903037227 */ /* 0x000fc800078e0002 */
[----:B------:R-:W-:Y:S02]  /*03e0*/  IMAD R129, R94, 0x2, R127 ;  /* 0x000000025e817824 */ /* 0x000fe400078e027f */
[----:B------:R-:W-:-:S04]  /*03f0*/  IMAD.HI.U32 R3, R3, R6, RZ ;  /* 0x0000000603037227 */ /* 0x000fc800078e00ff */
[----:B------:R-:W-:Y:S02]  /*0400*/  IMAD R0, R3, R0, R6 ;  /* 0x0000000003007224 */ /* 0x000fe400078e0206 */
[----:B------:R-:W-:-:S03]  /*0410*/  IMAD.SHL.U32 R60, R139, 0x4, RZ ;  /* 0x000000048b3c7824 */ /* 0x000fc600078e00ff */
[----:B------:R-:W-:-:S13]  /*0420*/  ISETP.GT.U32.AND P1, PT, R7, R0, PT ;  /* 0x000000000700720c */ /* 0x000fda0003f24070 */
[----:B------:R-:W-:Y:S02]  /*0430*/  @!P1 IMAD.IADD R0, R0, 0x1, -R7 ;  /* 0x0000000100009824 */ /* 0x000fe400078e0a07 */
[----:B------:R-:W-:Y:S01]  /*0440*/  @!P1 VIADD R3, R3, 0x1 ;  /* 0x0000000103039836 */ /* 0x000fe20000000000 */
[----:B------:R-:W-:Y:S02]  /*0450*/  ISETP.NE.AND P1, PT, R4, RZ, PT ;  /* 0x000000ff0400720c */ /* 0x000fe40003f25270 */
[----:B------:R-:W-:Y:S02]  /*0460*/  ISETP.GE.U32.AND P0, PT, R0, R7, PT ;  /* 0x000000070000720c */ /* 0x000fe40003f06070 */
[----:B------:R-:W-:-:S04]  /*0470*/  LOP3.LUT R0, R5, R4, RZ, 0x3c, !PT ;  /* 0x0000000405007212 */ /* 0x000fc800078e3cff */
[----:B------:R-:W-:Y:S01]  /*0480*/  ISETP.GE.AND P2, PT, R0, RZ, PT ;  /* 0x000000ff0000720c */ /* 0x000fe20003f46270 */
[----:B------:R-:W-:-:S06]  /*0490*/  VIADD R0, R92, 0x3f ;  /* 0x0000003f5c007836 */ /* 0x000fcc0000000000 */
[----:B------:R-:W-:-:S04]  /*04a0*/  @P0 VIADD R3, R3, 0x1 ;  /* 0x0000000103030836 */ /* 0x000fc80000000000 */
[----:B------:R-:W-:Y:S01]  /*04b0*/  IMAD.MOV.U32 R2, RZ, RZ, R3 ;  /* 0x000000ffff027224 */ /* 0x000fe200078e0003 */
[----:B------:R-:W-:-:S03]  /*04c0*/  SHF.R.S32.HI R3, RZ, 0x1f, R0 ;  /* 0x0000001fff037819 */ /* 0x000fc60000011400 */
[----:B------:R-:W-:Y:S01]  /*04d0*/  @!P2 IMAD.MOV R2, RZ, RZ, -R2 ;  /* 0x000000ffff02a224 */ /* 0x000fe200078e0a02 */
[----:B------:R-:W-:Y:S02]  /*04e0*/  @!P1 LOP3.LUT R2, RZ, R4, RZ, 0x33, !PT ;  /* 0x00000004ff029212 */ /* 0x000fe400078e33ff */
[----:B------:R-:W-:-:S03]  /*04f0*/  LEA.HI R3, R3, R0, RZ, 0x6 ;  /* 0x0000000003037211 */ /* 0x000fc600078f30ff */
[----:B------:R-:W-:Y:S02]  /*0500*/  IMAD.SHL.U32 R12, R2, 0x4, RZ ;  /* 0x00000004020c7824 */ /* 0x000fe400078e00ff */
[----:B------:R-:W-:-:S03]  /*0510*/  IMAD.MOV R2, RZ, RZ, -R2 ;  /* 0x000000ffff027224 */ /* 0x000fc600078e0a02 */
[----:B------:R-:W-:Y:S01]  /*0520*/  LEA.HI.SX32 R3, R3, -R12, 0x1a ;  /* 0x8000000c03037211 */ /* 0x000fe200078fd2ff */
[----:B------:R-:W-:Y:S02]  /*0530*/  IMAD R14, R4, R2, R5 ;  /* 0x00000002040e7224 */ /* 0x000fe400078e0205 */
[----:B------:R-:W-:Y:S01]  /*0540*/  IMAD.MOV.U32 R2, RZ, RZ, RZ ;  /* 0x000000ffff027224 */ /* 0x000fe200078e00ff */
[----:B------:R-:W-:Y:S02]  /*0550*/  VIMNMX R13, R3, 0x4, PT ;  /* 0x00000004030d7848 */ /* 0x000fe40003fe0100 */
[----:B------:R-:W-:Y:S02]  /*0560*/  IABS R4, R14 ;  /* 0x0000000e00047213 */ /* 0x000fe40000000000 */
[----:B------:R-:W-:-:S04]  /*0570*/  IABS R6, R13 ;  /* 0x0000000d00067213 */ /* 0x000fc80000000000 */
[----:B------:R-:W1:Y:S08]  /*0580*/  I2F.RP R0, R6 ;  /* 0x0000000600007306 */ /* 0x000e700000209400 */
[----:B-1----:R-:W1:Y:S02]  /*0590*/  MUFU.RCP R0, R0 ;  /* 0x0000000000007308 */ /* 0x002e640000001000 */
[----:B-1----:R-:W-:Y:S01]  /*05a0*/  VIADD R3, R0, 0xffffffe ;  /* 0x0ffffffe00037836 */ /* 0x002fe20000000000 */
[----:B------:R-:W-:-:S05]  /*05b0*/  IABS R0, R93 ;  /* 0x0000005d00007213 */ /* 0x000fca0000000000 */
[----:B------:R-:W1:Y:S02]  /*05c0*/  F2I.FTZ.U32.TRUNC.NTZ R3, R3 ;  /* 0x0000000300037305 */ /* 0x000e64000021f000 */
[----:B-1----:R-:W-:-:S04]  /*05d0*/  IMAD.MOV R7, RZ, RZ, -R3 ;  /* 0x000000ffff077224 */ /* 0x002fc800078e0a03 */
[----:B------:R-:W-:Y:S01]  /*05e0*/  IMAD R5, R7, R6, RZ ;  /* 0x0000000607057224 */ /* 0x000fe200078e02ff */
[----:B------:R-:W-:-:S03]  /*05f0*/  IABS R7, R13 ;  /* 0x0000000d00077213 */ /* 0x000fc60000000000 */
[----:B------:R-:W-:Y:S02]  /*0600*/  IMAD.HI.U32 R2, R3, R5, R2 ;  /* 0x0000000503027227 */ /* 0x000fe400078e0002 */
[----:B------:R-:W1:Y:S02]  /*0610*/  I2F.RP R5, R0 ;  /* 0x0000000000057306 */ /* 0x000e640000209400 */
[----:B------:R-:W-:Y:S02]  /*0620*/  IMAD.MOV.U32 R3, RZ, RZ, R4 ;  /* 0x000000ffff037224 */ /* 0x000fe400078e0004 */
[----:B------:R-:W-:Y:S02]  /*0630*/  IMAD.MOV R4, RZ, RZ, -R7 ;  /* 0x000000ffff047224 */ /* 0x000fe400078e0a07 */
[----:B------:R-:W-:-:S04]  /*0640*/  IMAD.HI.U32 R2, R2, R3, RZ ;  /* 0x0000000302027227 */ /* 0x000fc800078e00ff */
[----:B------:R-:W-:Y:S02]  /*0650*/  IMAD R3, R2, R4, R3 ;  /* 0x0000000402037224 */ /* 0x000fe400078e0203 */
[----:B------:R-:W2:Y:S03]  /*0660*/  I2F.RP R4, R39 ;  /* 0x0000002700047306 */ /* 0x000ea60000209400 */
[----:B------:R-:W-:-:S05]  /*0670*/  ISETP.GT.U32.AND P1, PT, R6, R3, PT ;  /* 0x000000030600720c */ /* 0x000fca0003f24070 */
[----:B-1----:R-:W1:Y:S08]  /*0680*/  MUFU.RCP R5, R5 ;  /* 0x0000000500057308 */ /* 0x002e700000001000 */
[----:B------:R-:W-:Y:S01]  /*0690*/  @!P1 IMAD.IADD R3, R3, 0x1, -R6 ;  /* 0x0000000103039824 */ /* 0x000fe200078e0a06 */
[----:B--2---:R-:W2:Y:S01]  /*06a0*/  MUFU.RCP R4, R4 ;  /* 0x0000000400047308 */ /* 0x004ea20000001000 */
[----:B------:R-:W-:Y:S01]  /*06b0*/  @!P1 VIADD R2, R2, 0x1 ;  /* 0x0000000102029836 */ /* 0x000fe20000000000 */
[----:B------:R-:W-:-:S02]  /*06c0*/  ISETP.NE.AND P1, PT, R13, RZ, PT ;  /* 0x000000ff0d00720c */ /* 0x000fc40003f25270 */
[----:B------:R-:W-:Y:S02]  /*06d0*/  ISETP.GE.U32.AND P0, PT, R3, R6, PT ;  /* 0x000000060300720c */ /* 0x000fe40003f06070 */
[----:B------:R-:W-:Y:S01]  /*06e0*/  LOP3.LUT R3, R14, R13, RZ, 0x3c, !PT ;  /* 0x0000000d0e037212 */ /* 0x000fe200078e3cff */
[----:B-1----:R-:W-:Y:S01]  /*06f0*/  VIADD R6, R5, 0xffffffe ;  /* 0x0ffffffe05067836 */ /* 0x002fe20000000000 */
[----:B------:R-:W-:Y:S02]  /*0700*/  SHF.R.U32.HI R5, RZ, 0x5, R72 ;  /* 0x00000005ff057819 */ /* 0x000fe40000011648 */
[----:B------:R-:W-:Y:S02]  /*0710*/  ISETP.GE.AND P2, PT, R3, RZ, PT ;  /* 0x000000ff0300720c */ /* 0x000fe40003f46270 */
[----:B------:R-:W1:Y:S01]  /*0720*/  F2I.FTZ.U32.TRUNC.NTZ R3, R6 ;  /* 0x0000000600037305 */ /* 0x000e62000021f000 */
[----:B------:R-:W-:-:S04]  /*0730*/  SGXT.U32 R5, R5, 0x2 ;  /* 0x000000020505781a */ /* 0x000fc80000000000 */
[----:B------:R-:W-:Y:S02]  /*0740*/  @P0 VIADD R2, R2, 0x1 ;  /* 0x0000000102020836 */ /* 0x000fe40000000000 */
[----:B--2---:R-:W-:Y:S02]  /*0750*/  VIADD R4, R4, 0xffffffe ;  /* 0x0ffffffe04047836 */ /* 0x004fe40000000000 */
[----:B------:R-:W-:Y:S02]  /*0760*/  IMAD.MOV.U32 R15, RZ, RZ, R2 ;  /* 0x000000ffff0f7224 */ /* 0x000fe400078e0002 */
[----:B------:R-:W-:Y:S02]  /*0770*/  IMAD.MOV.U32 R2, RZ, RZ, RZ ;  /* 0x000000ffff027224 */ /* 0x000fe400078e00ff */
[----:B------:R-:W-:Y:S01]  /*0780*/  @!P2 IMAD.MOV R15, RZ, RZ, -R15 ;  /* 0x000000ffff0fa224 */ /* 0x000fe200078e0a0f */
[----:B------:R-:W-:Y:S01]  /*0790*/  @!P1 LOP3.LUT R15, RZ, R13, RZ, 0x33, !PT ;  /* 0x0000000dff0f9212 */ /* 0x000fe200078e33ff */
[----:B-1----:R-:W-:-:S04]  /*07a0*/  IMAD.MOV R7, RZ, RZ, -R3 ;  /* 0x000000ffff077224 */ /* 0x002fc800078e0a03 */
[----:B------:R-:W-:Y:S02]  /*07b0*/  IMAD.SHL.U32 R70, R15, 0x40, RZ ;  /* 0x000000400f467824 */ /* 0x000fe400078e00ff */
[----:B------:R-:W-:-:S03]  /*07c0*/  IMAD R7, R7, R0, RZ ;  /* 0x0000000007077224 */ /* 0x000fc600078e02ff */
[----:B------:R-:W-:Y:S01]  /*07d0*/  LOP3.LUT R6, R70, R5, RZ, 0xfc, !PT ;  /* 0x0000000546067212 */ /* 0x000fe200078efcff */
[----:B------:R-:W-:Y:S01]  /*07e0*/  IMAD.HI.U32 R7, R3, R7, R2 ;  /* 0x0000000703077227 */ /* 0x000fe200078e0002 */
[----:B------:R-:W-:Y:S01]  /*07f0*/  LOP3.LUT R2, R72, 0x60, RZ, 0xc0, !PT ;  /* 0x0000006048027812 */ /* 0x000fe200078ec0ff */
[----:B------:R1:W2:Y:S01]  /*0800*/  F2I.FTZ.U32.TRUNC.NTZ R3, R4 ;  /* 0x0000000400037305 */ /* 0x0002a2000021f000 */
[C---:B------:R-:W-:Y:S02]  /*0810*/  LOP3.LUT R18, R6.reuse, 0x3c, RZ, 0xfc, !PT ;  /* 0x0000003c06127812 */ /* 0x040fe400078efcff */
[----:B------:R-:W-:Y:S02]  /*0820*/  IABS R8, R6 ;  /* 0x0000000600087213 */ /* 0x000fe40000000000 */
[----:B------:R-:W-:Y:S02]  /*0830*/  IABS R37, R18 ;  /* 0x0000001200257213 */ /* 0x000fe40000000000 */
[----:B------:R-:W-:-:S02]  /*0840*/  LOP3.LUT R16, R6, 0x4, RZ, 0xfc, !PT ;  /* 0x0000000406107812 */ /* 0x000fc400078efcff */
[----:B------:R-:W-:Y:S01]  /*0850*/  SHF.R.U32.HI R9, RZ, 0x1, R2 ;  /* 0x00000001ff097819 */ /* 0x000fe20000011602 */
[C---:B------:R-:W-:Y:S01]  /*0860*/  IMAD.HI.U32 R5, R7.reuse, R37, RZ ;  /* 0x0000002507057227 */ /* 0x040fe200078e00ff */
[----:B------:R-:W-:Y:S02]  /*0870*/  IABS R10, R16 ;  /* 0x00000010000a7213 */ /* 0x000fe40000000000 */
[----:B------:R-:W-:Y:S01]  /*0880*/  LOP3.LUT R66, R66, R9, RZ, 0x3c, !PT ;  /* 0x0000000942427212 */ /* 0x000fe200078e3cff */
[----:B------:R-:W-:Y:S01]  /*0890*/  IMAD.MOV R5, RZ, RZ, -R5 ;  /* 0x000000ffff057224 */ /* 0x000fe200078e0a05 */
[----:B------:R-:W-:Y:S01]  /*08a0*/  ISETP.GE.AND P2, PT, R6, RZ, PT ;  /* 0x000000ff0600720c */ /* 0x000fe20003f46270 */
[C---:B------:R-:W-:Y:S01]  /*08b0*/  IMAD.HI.U32 R2, R7.reuse, R8, RZ ;  /* 0x0000000807027227 */ /* 0x040fe200078e00ff */
[----:B------:R-:W-:Y:S02]  /*08c0*/  ISETP.GE.AND P3, PT, R16, RZ, PT ;  /* 0x000000ff1000720c */ /* 0x000fe40003f66270 */
[----:B------:R-:W-:Y:S01]  /*08d0*/  LOP3.LUT R16, R6, 0x1c, RZ, 0xfc, !PT ;  /* 0x0000001c06107812 */ /* 0x000fe200078efcff */
[----:B------:R-:W-:Y:S01]  /*08e0*/  IMAD R37, R0, R5, R37 ;  /* 0x0000000500257224 */ /* 0x000fe200078e0225 */
[----:B------:R-:W-:Y:S01]  /*08f0*/  LOP3.LUT R20, R6, 0x24, RZ, 0xfc, !PT ;  /* 0x0000002406147812 */ /* 0x000fe200078efcff */
[----:B------:R-:W-:Y:S01]  /*0900*/  IMAD.MOV R11, RZ, RZ, -R2 ;  /* 0x000000ffff0b7224 */ /* 0x000fe200078e0a02 */
[----:B------:R-:W-:Y:S01]  /*0910*/  IABS R23, R16 ;  /* 0x0000001000177213 */ /* 0x000fe20000000000 */
[----:B------:R-:W-:Y:S01]  /*0920*/  IMAD.HI.U32 R2, R7, R10, RZ ;  /* 0x0000000a07027227 */ /* 0x000fe200078e00ff */
[----:B------:R-:W-:-:S02]  /*0930*/  ISETP.GT.U32.AND P1, PT, R0, R37, PT ;  /* 0x000000250000720c */ /* 0x000fc40003f24070 */
[----:B------:R-:W-:Y:S01]  /*0940*/  IABS R27, R20 ;  /* 0x00000014001b7213 */ /* 0x000fe20000000000 */
[----:B-1----:R-:W-:Y:S01]  /*0950*/  IMAD.MOV R4, RZ, RZ, -R15 ;  /* 0x000000ffff047224 */ /* 0x002fe200078e0a0f */
[C---:B------:R-:W-:Y:S01]  /*0960*/  LOP3.LUT R22, R6.reuse, 0x28, RZ, 0xfc, !PT ;  /* 0x0000002806167812 */ /* 0x040fe200078efcff */
[----:B--2---:R-:W-:Y:S01]  /*0970*/  IMAD.MOV R17, RZ, RZ, -R3 ;  /* 0x000000ffff117224 */ /* 0x004fe200078e0a03 */
[----:B------:R-:W-:Y:S01]  /*0980*/  LOP3.LUT R24, R6, 0x2c, RZ, 0xfc, !PT ;  /* 0x0000002c06187812 */ /* 0x000fe200078efcff */
[----:B------:R-:W-:Y:S01]  /*0990*/  IMAD R9, R0, R11, R8 ;  /* 0x0000000b00097224 */ /* 0x000fe200078e0208 */
[----:B------:R-:W-:Y:S01]  /*09a0*/  IABS R29, R22 ;  /* 0x00000016001d7213 */ /* 0x000fe20000000000 */
[----:B------:R-:W-:Y:S01]  /*09b0*/  IMAD.MOV R11, RZ, RZ, -R2 ;  /* 0x000000ffff0b7224 */ /* 0x000fe200078e0a02 */
[----:B------:R-:W-:Y:S01]  /*09c0*/  IABS R31, R24 ;  /* 0x00000018001f7213 */ /* 0x000fe20000000000 */
[----:B------:R-:W-:Y:S01]  /*09d0*/  IMAD R4, R13, R4, R14 ;  /* 0x000000040d047224 */ /* 0x000fe200078e020e */
[----:B------:R-:W-:Y:S01]  /*09e0*/  LOP3.LUT R14, R6, 0x8, RZ, 0xfc, !PT ;  /* 0x00000008060e7812 */ /* 0x000fe200078efcff */
[----:B------:R-:W-:Y:S01]  /*09f0*/  IMAD.MOV.U32 R8, RZ, RZ, R17 ;  /* 0x000000ffff087224 */ /* 0x000fe200078e0011 */
[C---:B------:R-:W-:Y:S01]  /*0a00*/  ISETP.GT.U32.AND P0, PT, R0.reuse, R9, PT ;  /* 0x000000090000720c */ /* 0x040fe20003f04070 */
[----:B------:R-:W-:Y:S01]  /*0a10*/  IMAD R11, R0, R11, R10 ;  /* 0x0000000b000b7224 */ /* 0x000fe200078e020a */
[----:B------:R-:W-:Y:S01]  /*0a20*/  IABS R13, R14 ;  /* 0x0000000e000d7213 */ /* 0x000fe20000000000 */
[----:B------:R-:W-:Y:S01]  /*0a30*/  @!P1 IMAD.IADD R37, R37, 0x1, -R0 ;  /* 0x0000000125259824 */ /* 0x000fe200078e0a00 */
[----:B------:R-:W-:Y:S01]  /*0a40*/  ISETP.GE.AND P5, PT, R14, RZ, PT ;  /* 0x000000ff0e00720c */ /* 0x000fe20003fa6270 */
[----:B------:R-:W-:Y:S01]  /*0a50*/  IMAD R5, R8, R39, RZ ;  /* 0x0000002708057224 */ /* 0x000fe200078e02ff */
[C---:B------:R-:W-:Y:S01]  /*0a60*/  ISETP.GT.U32.AND P6, PT, R0.reuse, R11, PT ;  /* 0x0000000b0000720c */ /* 0x040fe20003fc4070 */
[----:B------:R-:W-:Y:S01]  /*0a70*/  IMAD.MOV.U32 R2, RZ, RZ, RZ ;  /* 0x000000ffff027224 */ /* 0x000fe200078e00ff */
[----:B------:R-:W-:Y:S01]  /*0a80*/  ISETP.GT.U32.AND P4, PT, R0, R37, PT ;  /* 0x000000250000720c */ /* 0x000fe20003f84070 */
[----:B------:R-:W-:Y:S01]  /*0a90*/  IMAD.IADD R4, R12, 0x1, R4 ;  /* 0x000000010c047824 */ /* 0x000fe200078e0204 */
[C---:B------:R-:W-:Y:S01]  /*0aa0*/  LOP3.LUT R8, R6.reuse, 0xc, RZ, 0xfc, !PT ;  /* 0x0000000c06087812 */ /* 0x040fe200078efcff */
[----:B------:R-:W-:Y:S01]  /*0ab0*/  IMAD.HI.U32 R5, R3, R5, R2 ;  /* 0x0000000503057227 */ /* 0x000fe200078e0002 */
[----:B------:R-:W-:-:S02]  /*0ac0*/  LOP3.LUT R12, R6, 0x14, RZ, 0xfc, !PT ;  /* 0x00000014060c7812 */ /* 0x000fc400078efcff */
[----:B------:R-:W-:Y:S01]  /*0ad0*/  IABS R15, R8 ;  /* 0x00000008000f7213 */ /* 0x000fe20000000000 */
[----:B------:R-:W-:Y:S01]  /*0ae0*/  IMAD.HI.U32 R2, R7, R13, RZ ;  /* 0x0000000d07027227 */ /* 0x000fe200078e00ff */
[----:B------:R-:W-:Y:S02]  /*0af0*/  IABS R19, R12 ;  /* 0x0000000c00137213 */ /* 0x000fe40000000000 */
[C---:B------:R-:W-:Y:S01]  /*0b00*/  LOP3.LUT R14, R6.reuse, 0x18, RZ, 0xfc, !PT ;  /* 0x00000018060e7812 */ /* 0x040fe200078efcff */
[----:B------:R-:W-:Y:S01]  /*0b10*/  IMAD.MOV R3, RZ, RZ, -R2 ;  /* 0x000000ffff037224 */ /* 0x000fe200078e0a02 */
[----:B------:R-:W-:Y:S01]  /*0b20*/  LOP3.LUT R26, R6, 0x30, RZ, 0xfc, !PT ;  /* 0x00000030061a7812 */ /* 0x000fe200078efcff */
[--C-:B------:R-:W-:Y:S01]  /*0b30*/  @!P0 IMAD.IADD R9, R9, 0x1, -R0.reuse ;  /* 0x0000000109098824 */ /* 0x100fe200078e0a00 */
[----:B------:R-:W-:Y:S01]  /*0b40*/  ISETP.GE.AND P0, PT, R8, RZ, PT ;  /* 0x000000ff0800720c */ /* 0x000fe20003f06270 */
[----:B------:R-:W-:Y:S01]  /*0b50*/  IMAD R13, R0, R3, R13 ;  /* 0x00000003000d7224 */ /* 0x000fe200078e020d */
[----:B------:R-:W-:Y:S01]  /*0b60*/  LOP3.LUT R3, R6, 0x10, RZ, 0xfc, !PT ;  /* 0x0000001006037812 */ /* 0x000fe200078efcff */
[--C-:B------:R-:W-:Y:S01]  /*0b70*/  @!P6 IMAD.IADD R11, R11, 0x1, -R0.reuse ;  /* 0x000000010b0be824 */ /* 0x100fe200078e0a00 */
[C---:B------:R-:W-:Y:S01]  /*0b80*/  ISETP.GT.U32.AND P1, PT, R0.reuse, R9, PT ;  /* 0x000000090000720c */ /* 0x040fe20003f24070 */
[----:B------:R-:W-:Y:S01]  /*0b90*/  @!P4 IMAD.IADD R37, R37, 0x1, -R0 ;  /* 0x000000012525c824 */ /* 0x000fe200078e0a00 */
[C---:B------:R-:W-:Y:S01]  /*0ba0*/  ISETP.GT.U32.AND P4, PT, R0.reuse, R13, PT ;  /* 0x0000000d0000720c */ /* 0x040fe20003f84070 */
[----:B------:R-:W-:Y:S01]  /*0bb0*/  IMAD.HI.U32 R2, R7, R15, RZ ;  /* 0x0000000f07027227 */ /* 0x000fe200078e00ff */
[----:B------:R-:W-:-:S02]  /*0bc0*/  ISETP.GT.U32.AND P6, PT, R0, R11, PT ;  /* 0x0000000b0000720c */ /* 0x000fc40003fc4070 */
[----:B------:R-:W-:Y:S01]  /*0bd0*/  IABS R17, R3 ;  /* 0x0000000300117213 */ /* 0x000fe20000000000 */
[----:B------:R-:W-:Y:S01]  /*0be0*/  IMAD.MOV R2, RZ, RZ, -R2 ;  /* 0x000000ffff027224 */ /* 0x000fe200078e0a02 */
[----:B------:R-:W-:Y:S01]  /*0bf0*/  IABS R21, R14 ;  /* 0x0000000e00157213 */ /* 0x000fe20000000000 */
[----:B------:R-:W-:Y:S01]  /*0c00*/  VIADD R74, R66, UR7 ;  /* 0x00000007424a7c36 */ /* 0x000fe20008000000 */
[----:B------:R-:W-:Y:S01]  /*0c10*/  IABS R33, R26 ;  /* 0x0000001a00217213 */ /* 0x000fe20000000000 */
[----:B------:R-:W-:Y:S01]  /*0c20*/  IMAD R15, R0, R2, R15 ;  /* 0x00000002000f7224 */ /* 0x000fe200078e020f */
[----:B------:R-:W-:Y:S01]  /*0c30*/  LOP3.LUT R2, R72, 0x40, RZ, 0xc0, !PT ;  /* 0x0000004048027812 */ /* 0x000fe200078ec0ff */
[--C-:B------:R-:W-:Y:S01]  /*0c40*/  @!P1 IMAD.IADD R9, R9, 0x1, -R0.reuse ;  /* 0x0000000109099824 */ /* 0x100fe200078e0a00 */
[----:B------:R-:W-:Y:S01]  /*0c50*/  ISETP.GE.AND P1, PT, R3, RZ, PT ;  /* 0x000000ff0300720c */ /* 0x000fe20003f26270 */
[----:B------:R-:W-:Y:S01]  /*0c60*/  @!P4 IMAD.IADD R13, R13, 0x1, -R0 ;  /* 0x000000010d0dc824 */ /* 0x000fe200078e0a00 */
[----:B------:R-:W-:Y:S01]  /*0c70*/  SHF.R.U32.HI R2, RZ, 0x4, R2 ;  /* 0x00000004ff027819 */ /* 0x000fe20000011602 */
[----:B------:R-:W-:Y:S01]  /*0c80*/  @!P6 IMAD.IADD R11, R11, 0x1, -R0 ;  /* 0x000000010b0be824 */ /* 0x000fe200078e0a00 */
[C---:B------:R-:W-:Y:S01]  /*0c90*/  ISETP.GT.U32.AND P6, PT, R0.reuse, R15, PT ;  /* 0x0000000f0000720c */ /* 0x040fe20003fc4070 */
[----:B------:R-:W-:Y:S01]  /*0ca0*/  IMAD.HI.U32 R3, R7, R17, RZ ;  /* 0x0000001107037227 */ /* 0x000fe200078e00ff */
[----:B------:R-:W-:-:S02]  /*0cb0*/  ISETP.GT.U32.AND P4, PT, R0, R13, PT ;  /* 0x0000000d0000720c */ /* 0x000fc40003f84070 */
[C---:B------:R-:W-:Y:S01]  /*0cc0*/  LOP3.LUT R28, R6.reuse, 0x34, RZ, 0xfc, !PT ;  /* 0x00000034061c7812 */ /* 0x040fe200078efcff */
[----:B------:R-:W-:Y:S01]  /*0cd0*/  IMAD.MOV R8, RZ, RZ, -R3 ;  /* 0x000000ffff087224 */ /* 0x000fe200078e0a03 */
[----:B------:R-:W-:Y:S01]  /*0ce0*/  LOP3.LUT R10, R6, 0x38, RZ, 0xfc, !PT ;  /* 0x00000038060a7812 */ /* 0x000fe200078efcff */
[----:B------:R-:W-:Y:S01]  /*0cf0*/  IMAD R3, R83, 0x80, R2 ;  /* 0x0000008053037824 */ /* 0x000fe200078e0202 */
[----:B------:R-:W-:Y:S01]  /*0d00*/  IABS R35, R28 ;  /* 0x0000001c00237213 */ /* 0x000fe20000000000 */
[----:B------:R-:W-:Y:S02]  /*0d10*/  IMAD R17, R0, R8, R17 ;  /* 0x0000000800117224 */ /* 0x000fe400078e0211 */
[----:B------:R-:W-:-:S04]  /*0d20*/  IMAD.HI.U32 R2, R7, R19, RZ ;  /* 0x0000001307027227 */ /* 0x000fc800078e00ff */
[--C-:B------:R-:W-:Y:S02]  /*0d30*/  @!P6 IMAD.IADD R15, R15, 0x1, -R0.reuse ;  /* 0x000000010f0fe824 */ /* 0x100fe400078e0a00 */
[----:B------:R-:W-:Y:S01]  /*0d40*/  @!P4 IMAD.IADD R13, R13, 0x1, -R0 ;  /* 0x000000010d0dc824 */ /* 0x000fe200078e0a00 */
[C---:B------:R-:W-:Y:S01]  /*0d50*/  ISETP.GT.U32.AND P4, PT, R0.reuse, R17, PT ;  /* 0x000000110000720c */ /* 0x040fe20003f84070 */
[----:B------:R-:W-:Y:S01]  /*0d60*/  IMAD.MOV R2, RZ, RZ, -R2 ;  /* 0x000000ffff027224 */ /* 0x000fe200078e0a02 */
[----:B------:R-:W-:Y:S01]  /*0d70*/  ISETP.GT.U32.AND P6, PT, R0, R15, PT ;  /* 0x0000000f0000720c */ /* 0x000fe20003fc4070 */
[----:B------:R-:W-:Y:S01]  /*0d80*/  @!P2 IMAD.MOV R9, RZ, RZ, -R9 ;  /* 0x000000ffff09a224 */ /* 0x000fe200078e0a09 */
[----:B------:R-:W-:Y:S01]  /*0d90*/  ISETP.GE.AND P2, PT, R18, RZ, PT ;  /* 0x000000ff1200720c */ /* 0x000fe20003f46270 */
[----:B------:R-:W-:Y:S01]  /*0da0*/  IMAD R19, R0, R2, R19 ;  /* 0x0000000200137224 */ /* 0x000fe200078e0213 */
[----:B------:R-:W-:Y:S01]  /*0db0*/  LOP3.LUT R18, R6, 0x20, RZ, 0xfc, !PT ;  /* 0x0000002006127812 */ /* 0x000fe200078efcff */
[----:B------:R-:W-:-:S03]  /*0dc0*/  IMAD.HI.U32 R2, R7, R21, RZ ;  /* 0x0000001507027227 */ /* 0x000fc600078e00ff */
[----:B------:R-:W-:Y:S01]  /*0dd0*/  IABS R25, R18 ;  /* 0x0000001200197213 */ /* 0x000fe20000000000 */
[----:B------:R-:W-:Y:S02]  /*0de0*/  IMAD.MOV R8, RZ, RZ, -R2 ;  /* 0x000000ffff087224 */ /* 0x000fe400078e0a02 */
[--C-:B------:R-:W-:Y:S02]  /*0df0*/  @!P4 IMAD.IADD R17, R17, 0x1, -R0.reuse ;  /* 0x000000011111c824 */ /* 0x100fe400078e0a00 */
[----:B------:R-:W-:Y:S01]  /*0e00*/  @!P6 IMAD.IADD R15, R15, 0x1, -R0 ;  /* 0x000000010f0fe824 */ /* 0x000fe200078e0a00 */
[C---:B------:R-:W-:Y:S01]  /*0e10*/  ISETP.GT.U32.AND P6, PT, R0.reuse, R19, PT ;  /* 0x000000130000720c */ /* 0x040fe20003fc4070 */
[C---:B------:R-:W-:Y:S01]  /*0e20*/  IMAD R21, R0.reuse, R8, R21 ;  /* 0x0000000800157224 */ /* 0x040fe200078e0215 */
[----:B------:R-:W-:Y:S01]  /*0e30*/  ISETP.GT.U32.AND P4, PT, R0, R17, PT ;  /* 0x000000110000720c */ /* 0x000fe20003f84070 */
[----:B------:R-:W-:-:S04]  /*0e40*/  IMAD.HI.U32 R2, R7, R25, RZ ;  /* 0x0000001907027227 */ /* 0x000fc800078e00ff */
[----:B------:R-:W-:Y:S02]  /*0e50*/  IMAD R83, R4, 0x40, R83 ;  /* 0x0000004004537824 */ /* 0x000fe400078e0253 */
[----:B------:R-:W-:-:S04]  /*0e60*/  IMAD.HI.U32 R4, R7, R23, RZ ;  /* 0x0000001707047227 */ /* 0x000fc800078e00ff */
[--C-:B------:R-:W-:Y:S02]  /*0e70*/  @!P6 IMAD.IADD R19, R19, 0x1, -R0.reuse ;  /* 0x000000011313e824 */ /* 0x100fe400078e0a00 */
[----:B------:R-:W-:Y:S01]  /*0e80*/  @!P4 IMAD.IADD R17, R17, 0x1, -R0 ;  /* 0x000000011111c824 */ /* 0x000fe200078e0a00 */
[C---:B------:R-:W-:Y:S01]  /*0e90*/  ISETP.GT.U32.AND P4, PT, R0.reuse, R21, PT ;  /* 0x000000150000720c */ /* 0x040fe20003f84070 */
[----:B------:R-:W-:Y:S01]  /*0ea0*/  IMAD.MOV R8, RZ, RZ, -R2 ;  /* 0x000000ffff087224 */ /* 0x000fe200078e0a02 */
[----:B------:R-:W-:Y:S01]  /*0eb0*/  ISETP.GT.U32.AND P6, PT, R0, R19, PT ;  /* 0x000000130000720c */ /* 0x000fe20003fc4070 */
[----:B------:R-:W-:-:S04]  /*0ec0*/  IMAD.HI.U32 R2, R7, R27, RZ ;  /* 0x0000001b07027227 */ /* 0x000fc800078e00ff */
[----:B------:R-:W-:Y:S02]  /*0ed0*/  IMAD.MOV R4, RZ, RZ, -R4 ;  /* 0x000000ffff047224 */ /* 0x000fe400078e0a04 */
[C---:B------:R-:W-:Y:S01]  /*0ee0*/  IMAD R25, R0.reuse, R8, R25 ;  /* 0x0000000800197224 */ /* 0x040fe200078e0219 */
[----:B------:R-:W-:Y:S01]  /*0ef0*/  IABS R8, R10 ;  /* 0x0000000a00087213 */ /* 0x000fe20000000000 */
[----:B------:R-:W-:Y:S02]  /*0f00*/  IMAD.MOV R2, RZ, RZ, -R2 ;  /* 0x000000ffff027224 */ /* 0x000fe400078e0a02 */
[C---:B------:R-:W-:Y:S02]  /*0f10*/  IMAD R23, R0.reuse, R4, R23 ;  /* 0x0000000400177224 */ /* 0x040fe400078e0217 */
[----:B------:R-:W-:Y:S01]  /*0f20*/  @!P4 IMAD.IADD R21, R21, 0x1, -R0 ;  /* 0x000000011515c824 */ /* 0x000fe200078e0a00 */
[C---:B------:R-:W-:Y:S01]  /*0f30*/  ISETP.GT.U32.AND P4, PT, R0.reuse, R25, PT ;  /* 0x000000190000720c */ /* 0x040fe20003f84070 */
[----:B------:R-:W-:-:S02]  /*0f40*/  IMAD R27, R0, R2, R27 ;  /* 0x00000002001b7224 */ /* 0x000fc400078e021b */
[----:B------:R-:W-:-:S04]  /*0f50*/  IMAD.HI.U32 R2, R7, R29, RZ ;  /* 0x0000001d07027227 */ /* 0x000fc800078e00ff */
[----:B------:R-:W-:Y:S01]  /*0f60*/  @!P6 IMAD.IADD R19, R19, 0x1, -R0 ;  /* 0x000000011313e824 */ /* 0x000fe200078e0a00 */
[C---:B------:R-:W-:Y:S01]  /*0f70*/  ISETP.GT.U32.AND P6, PT, R0.reuse, R23, PT ;  /* 0x000000170000720c */ /* 0x040fe20003fc4070 */
[----:B------:R-:W-:Y:S02]  /*0f80*/  IMAD.MOV R2, RZ, RZ, -R2 ;  /* 0x000000ffff027224 */ /* 0x000fe400078e0a02 */
[----:B------:R-:W-:Y:S01]  /*0f90*/  @!P2 IMAD.MOV R37, RZ, RZ, -R37 ;  /* 0x000000ffff25a224 */ /* 0x000fe200078e0a25 */
[C---:B------:R-:W-:Y:S01]  /*0fa0*/  ISETP.GT.U32.AND P2, PT, R0.reuse, R21, PT ;  /* 0x000000150000720c */ /* 0x040fe20003f44070 */
[C---:B------:R-:W-:Y:S02]  /*0fb0*/  IMAD R29, R0.reuse, R2, R29 ;  /* 0x00000002001d7224 */ /* 0x040fe400078e021d */
[----:B------:R-:W-:Y:S02]  /*0fc0*/  @!P4 IMAD.IADD R25, R25, 0x1, -R0 ;  /* 0x000000011919c824 */ /* 0x000fe400078e0a00 */
[----:B------:R-:W-:Y:S01]  /*0fd0*/  IMAD.HI.U32 R2, R7, R31, RZ ;  /* 0x0000001f07027227 */ /* 0x000fe200078e00ff */
[----:B------:R-:W-:-:S03]  /*0fe0*/  ISETP.GT.U32.AND P4, PT, R0, R29, PT ;  /* 0x0000001d0000720c */ /* 0x000fc60003f84070 */
[----:B------:R-:W-:Y:S01]  /*0ff0*/  @!P6 IMAD.IADD R23, R23, 0x1, -R0 ;  /* 0x000000011717e824 */ /* 0x000fe200078e0a00 */
[----:B------:R-:W-:Y:S01]  /*1000*/  ISETP.GT.U32.AND P6, PT, R0, R27, PT ;  /* 0x0000001b0000720c */ /* 0x000fe20003fc4070 */
[----:B------:R-:W-:Y:S02]  /*1010*/  IMAD.MOV R2, RZ, RZ, -R2 ;  /* 0x000000ffff027224 */ /* 0x000fe400078e0a02 */
[----:B------:R-:W-:-:S04]  /*1020*/  IMAD.HI.U32 R4, R7, R33, RZ ;  /* 0x0000002107047227 */ /* 0x000fc800078e00ff */
[C---:B------:R-:W-:Y:S01]  /*1030*/  IMAD R31, R0.reuse, R2, R31 ;  /* 0x00000002001f7224 */ /* 0x040fe200078e021f */
[----:B------:R-:W-:Y:S01]  /*1040*/  IABS R2, R83 ;  /* 0x0000005300027213 */ /* 0x000fe20000000000 */
[--C-:B------:R-:W-:Y:S01]  /*1050*/  @!P4 IMAD.IADD R29, R29, 0x1, -R0.reuse ;  /* 0x000000011d1dc824 */ /* 0x100fe200078e0a00 */
[C---:B------:R-:W-:Y:S01]  /*1060*/  ISETP.GT.U32.AND P4, PT, R0.reuse, R25, PT ;  /* 0x000000190000720c */ /* 0x040fe20003f84070 */
[----:B------:R-:W-:Y:S01]  /*1070*/  @!P3 IMAD.MOV R11, RZ, RZ, -R11 ;  /* 0x000000ffff0bb224 */ /* 0x000fe200078e0a0b */
[C---:B------:R-:W-:Y:S01]  /*1080*/  ISETP.GT.U32.AND P3, PT, R0.reuse, R23, PT ;  /* 0x000000170000720c */ /* 0x040fe20003f64070 */
[----:B------:R-:W-:Y:S01]  /*1090*/  @!P6 IMAD.IADD R27, R27, 0x1, -R0 ;  /* 0x000000011b1be824 */ /* 0x000fe200078e0a00 */
[C---:B------:R-:W-:Y:S01]  /*10a0*/  ISETP.GT.U32.AND P6, PT, R0.reuse, R31, PT ;  /* 0x0000001f0000720c */ /* 0x040fe20003fc4070 */
[----:B------:R-:W-:Y:S01]  /*10b0*/  @!P0 IMAD.MOV R15, RZ, RZ, -R15 ;  /* 0x000000ffff0f8224 */ /* 0x000fe200078e0a0f */
[----:B------:R-:W-:Y:S01]  /*10c0*/  ISETP.GT.U32.AND P0, PT, R0, R29, PT ;  /* 0x0000001d0000720c */ /* 0x000fe20003f04070 */
[----:B------:R-:W-:-:S02]  /*10d0*/  IMAD.MOV R4, RZ, RZ, -R4 ;  /* 0x000000ffff047224 */ /* 0x000fc400078e0a04 */
[----:B------:R-:W-:-:S04]  /*10e0*/  IMAD.HI.U32 R6, R7, R35, RZ ;  /* 0x0000002307067227 */ /* 0x000fc800078e00ff */
[C---:B------:R-:W-:Y:S01]  /*10f0*/  IMAD R33, R0.reuse, R4, R33 ;  /* 0x0000000400217224 */ /* 0x040fe200078e0221 */
[----:B------:R-:W-:Y:S01]  /*1100*/  LOP3.LUT R4, RZ, R93, RZ, 0x33, !PT ;  /* 0x0000005dff047212 */ /* 0x000fe200078e33ff */
[----:B------:R-:W-:Y:S02]  /*1110*/  IMAD.MOV R6, RZ, RZ, -R6 ;  /* 0x000000ffff067224 */ /* 0x000fe400078e0a06 */
[----:B------:R-:W-:Y:S01]  /*1120*/  @!P5 IMAD.MOV R13, RZ, RZ, -R13 ;  /* 0x000000ffff0dd224 */ /* 0x000fe200078e0a0d */
[----:B------:R-:W-:Y:S01]  /*1130*/  ISETP.GT.U32.AND P5, PT, R0, R27, PT ;  /* 0x0000001b0000720c */ /* 0x000fe20003fa4070 */
[----:B------:R-:W-:-:S04]  /*1140*/  IMAD.HI.U32 R7, R7, R8, RZ ;  /* 0x0000000807077227 */ /* 0x000fc800078e00ff */
[--C-:B------:R-:W-:Y:S01]  /*1150*/  @!P2 IMAD.IADD R21, R21, 0x1, -R0.reuse ;  /* 0x000000011515a824 */ /* 0x100fe200078e0a00 */
[C---:B------:R-:W-:Y:S01]  /*1160*/  ISETP.GT.U32.AND P2, PT, R0.reuse, R33, PT ;  /* 0x000000210000720c */ /* 0x040fe20003f44070 */
[C---:B------:R-:W-:Y:S02]  /*1170*/  IMAD R35, R0.reuse, R6, R35 ;  /* 0x0000000600237224 */ /* 0x040fe400078e0223 */
[----:B------:R-:W-:Y:S02]  /*1180*/  IMAD.MOV R7, RZ, RZ, -R7 ;  /* 0x000000ffff077224 */ /* 0x000fe400078e0a07 */
[--C-:B------:R-:W-:Y:S02]  /*1190*/  @!P6 IMAD.IADD R31, R31, 0x1, -R0.reuse ;  /* 0x000000011f1fe824 */ /* 0x100fe400078e0a00 */
[--C-:B------:R-:W-:Y:S01]  /*11a0*/  @!P3 IMAD.IADD R23, R23, 0x1, -R0.reuse ;  /* 0x000000011717b824 */ /* 0x100fe200078e0a00 */
[----:B------:R-:W-:Y:S01]  /*11b0*/  ISETP.GT.U32.AND P3, PT, R0, R35, PT ;  /* 0x000000230000720c */ /* 0x000fe20003f64070 */
[----:B------:R-:W-:Y:S01]  /*11c0*/  @!P0 IMAD.IADD R29, R29, 0x1, -R0 ;  /* 0x000000011d1d8824 */ /* 0x000fe200078e0a00 */
[----:B------:R-:W-:Y:S01]  /*11d0*/  ISETP.GE.AND P0, PT, R14, RZ, PT ;  /* 0x000000ff0e00720c */ /* 0x000fe20003f06270 */
[C---:B------:R-:W-:Y:S01]  /*11e0*/  IMAD R7, R0.reuse, R7, R8 ;  /* 0x0000000700077224 */ /* 0x040fe200078e0208 */
[----:B------:R-:W-:Y:S01]  /*11f0*/  ISETP.GT.U32.AND P6, PT, R0, R31, PT ;  /* 0x0000001f0000720c */ /* 0x000fe20003fc4070 */
[----:B------:R-:W-:-:S04]  /*1200*/  IMAD.HI.U32 R5, R5, R2, RZ ;  /* 0x0000000205057227 */ /* 0x000fc800078e00ff */
[----:B------:R-:W-:Y:S02]  /*1210*/  IMAD.MOV R5, RZ, RZ, -R5 ;  /* 0x000000ffff057224 */ /* 0x000fe400078e0a05 */
[--C-:B------:R-:W-:Y:S01]  /*1220*/  @!P5 IMAD.IADD R27, R27, 0x1, -R0.reuse ;  /* 0x000000011b1bd824 */ /* 0x100fe200078e0a00 */
[----:B------:R-:W-:Y:S01]  /*1230*/  ISETP.GT.U32.AND P5, PT, R0, R7, PT ;  /* 0x000000070000720c */ /* 0x000fe20003fa4070 */
[--C-:B------:R-:W-:Y:S01]  /*1240*/  @!P2 IMAD.IADD R33, R33, 0x1, -R0.reuse ;  /* 0x000000012121a824 */ /* 0x100fe200078e0a00 */
[----:B------:R-:W-:Y:S01]  /*1250*/  ISETP.GE.AND P2, PT, R18, RZ, PT ;  /* 0x000000ff1200720c */ /* 0x000fe20003f46270 */
[----:B------:R-:W-:Y:S01]  /*1260*/  @!P4 IMAD.IADD R25, R25, 0x1, -R0 ;  /* 0x000000011919c824 */ /* 0x000fe200078e0a00 */
[----:B------:R-:W-:Y:S01]  /*1270*/  ISETP.GE.AND P4, PT, R12, RZ, PT ;  /* 0x000000ff0c00720c */ /* 0x000fe20003f86270 */
[----:B------:R-:W-:Y:S02]  /*1280*/  IMAD R2, R39, R5, R2 ;  /* 0x0000000527027224 */ /* 0x000fe400078e0202 */
[----:B------:R-:W-:Y:S01]  /*1290*/  @!P1 IMAD.MOV R17, RZ, RZ, -R17 ;  /* 0x000000ffff119224 */ /* 0x000fe200078e0a11 */
[----:B------:R-:W-:Y:S01]  /*12a0*/  ISETP.GT.U32.AND P1, PT, R0, R33, PT ;  /* 0x000000210000720c */ /* 0x000fe20003f24070 */
[--C-:B------:R-:W-:Y:S01]  /*12b0*/  @!P3 IMAD.IADD R35, R35, 0x1, -R0.reuse ;  /* 0x000000012323b824 */ /* 0x100fe200078e0a00 */
[----:B------:R-:W-:Y:S01]  /*12c0*/  ISETP.GT.U32.AND P3, PT, R39, R2, PT ;  /* 0x000000022700720c */ /* 0x000fe20003f64070 */
[----:B------:R-:W-:Y:S01]  /*12d0*/  @!P0 IMAD.MOV R21, RZ, RZ, -R21 ;  /* 0x000000ffff158224 */ /* 0x000fe200078e0a15 */
[----:B------:R-:W-:Y:S01]  /*12e0*/  ISETP.GE.AND P0, PT, R20, RZ, PT ;  /* 0x000000ff1400720c */ /* 0x000fe20003f06270 */
[--C-:B------:R-:W-:Y:S01]  /*12f0*/  @!P6 IMAD.IADD R31, R31, 0x1, -R0.reuse ;  /* 0x000000011f1fe824 */ /* 0x100fe200078e0a00 */
[----:B------:R-:W-:Y:S01]  /*1300*/  ISETP.GE.AND P6, PT, R16, RZ, PT ;  /* 0x000000ff1000720c */ /* 0x000fe20003fc6270 */
[----:B------:R-:W-:Y:S01]  /*1310*/  @!P5 IMAD.IADD R7, R7, 0x1, -R0 ;  /* 0x000000010707d824 */ /* 0x000fe200078e0a00 */
[----:B------:R-:W-:Y:S01]  /*1320*/  ISETP.GT.U32.AND P5, PT, R0, R35, PT ;  /* 0x000000230000720c */ /* 0x000fe20003fa4070 */
[----:B------:R-:W-:-:S02]  /*1330*/  @!P4 IMAD.MOV R19, RZ, RZ, -R19 ;  /* 0x000000ffff13c224 */ /* 0x000fc400078e0a13 */
[----:B------:R-:W-:Y:S01]  /*1340*/  @!P2 IMAD.MOV R25, RZ, RZ, -R25 ;  /* 0x000000ffff19a224 */ /* 0x000fe200078e0a19 */
[----:B------:R-:W-:Y:S01]  /*1350*/  ISETP.GT.U32.AND P4, PT, R0, R7, PT ;  /* 0x000000070000720c */ /* 0x000fe20003f84070 */
[--C-:B------:R-:W-:Y:S01]  /*1360*/  @!P1 IMAD.IADD R33, R33, 0x1, -R0.reuse ;  /* 0x0000000121219824 */ /* 0x100fe200078e0a00 */
[----:B------:R-:W-:Y:S01]  /*1370*/  ISETP.GE.AND P1, PT, R24, RZ, PT ;  /* 0x000000ff1800720c */ /* 0x000fe20003f26270 */
[----:B------:R-:W-:Y:S01]  /*1380*/  @!P3 IMAD.IADD R2, R2, 0x1, -R39 ;  /* 0x000000010202b824 */ /* 0x000fe200078e0a27 */
[----:B------:R-:W-:Y:S01]  /*1390*/  ISETP.GE.AND P3, PT, R22, RZ, PT ;  /* 0x000000ff1600720c */ /* 0x000fe20003f66270 */
[----:B------:R-:W-:Y:S01]  /*13a0*/  @!P0 IMAD.MOV R27, RZ, RZ, -R27 ;  /* 0x000000ffff1b8224 */ /* 0x000fe200078e0a1b */
[----:B------:R-:W-:Y:S01]  /*13b0*/  ISETP.GE.AND P0, PT, R10, RZ, PT ;  /* 0x000000ff0a00720c */ /* 0x000fe20003f06270 */
[----:B------:R-:W-:Y:S01]  /*13c0*/  @!P6 IMAD.MOV R23, RZ, RZ, -R23 ;  /* 0x000000ffff17e224 */ /* 0x000fe200078e0a17 */
[----:B------:R-:W-:Y:S01]  /*13d0*/  ISETP.GT.U32.AND P6, PT, R39, R2, PT ;  /* 0x000000022700720c */ /* 0x000fe20003fc4070 */
[--C-:B------:R-:W-:Y:S01]  /*13e0*/  @!P5 IMAD.IADD R35, R35, 0x1, -R0.reuse ;  /* 0x000000012323d824 */ /* 0x100fe200078e0a00 */
[----:B------:R-:W-:Y:S01]  /*13f0*/  ISETP.GE.AND P5, PT, R26, RZ, PT ;  /* 0x000000ff1a00720c */ /* 0x000fe20003fa6270 */
[----:B------:R-:W-:Y:S01]  /*1400*/  IMAD.SHL.U32 R22, R131, 0x4, RZ ;  /* 0x0000000483167824 */ /* 0x000fe200078e00ff */
[----:B------:R-:W-:Y:S01]  /*1410*/  ISETP.GE.AND P2, PT, R81, R132, PT ;  /* 0x000000845100720c */ /* 0x000fe20003f46270 */
[----:B------:R-:W-:Y:S01]  /*1420*/  @!P4 IMAD.IADD R7, R7, 0x1, -R0 ;  /* 0x000000010707c824 */ /* 0x000fe200078e0a00 */
[----:B------:R-:W-:Y:S01]  /*1430*/  ISETP.GE.AND P4, PT, R28, RZ, PT ;  /* 0x000000ff1c00720c */ /* 0x000fe20003f86270 */
[----:B------:R-:W-:Y:S01]  /*1440*/  @!P1 IMAD.MOV R31, RZ, RZ, -R31 ;  /* 0x000000ffff1f9224 */ /* 0x000fe200078e0a1f */
[----:B------:R-:W-:Y:S01]  /*1450*/  ISETP.GE.AND P1, PT, R83, RZ, PT ;  /* 0x000000ff5300720c */ /* 0x000fe20003f26270 */
[----:B------:R-:W-:-:S02]  /*1460*/  @!P3 IMAD.MOV R29, RZ, RZ, -R29 ;  /* 0x000000ffff1db224 */ /* 0x000fc400078e0a1d */
[----:B------:R-:W-:Y:S01]  /*1470*/  @!P0 IMAD.MOV R7, RZ, RZ, -R7 ;  /* 0x000000ffff078224 */ /* 0x000fe200078e0a07 */
[----:B------:R-:W-:Y:S01]  /*1480*/  ISETP.NE.AND P0, PT, R92, RZ, PT ;  /* 0x000000ff5c00720c */ /* 0x000fe20003f05270 */
[----:B------:R-:W-:Y:S01]  /*1490*/  @!P6 IMAD.IADD R2, R2, 0x1, -R39 ;  /* 0x000000010202e824 */ /* 0x000fe200078e0a27 */
[----:B------:R-:W-:Y:S01]  /*14a0*/  ISETP.GT.AND P6, PT, R89, 0x1f, PT ;  /* 0x0000001f5900780c */ /* 0x000fe20003fc4270 */
[----:B------:R-:W-:Y:S01]  /*14b0*/  @!P5 IMAD.MOV R33, RZ, RZ, -R33 ;  /* 0x000000ffff21d224 */ /* 0x000fe200078e0a21 */
[-C--:B------:R-:W-:Y:S01]  /*14c0*/  ISETP.GE.AND P5, PT, R67, R132.reuse, PT ;  /* 0x000000844300720c */ /* 0x080fe20003fa6270 */
[----:B------:R-:W-:Y:S01]  /*14d0*/  IMAD.SHL.U32 R20, R127, 0x4, RZ ;  /* 0x000000047f147824 */ /* 0x000fe200078e00ff */
[----:B------:R-:W-:Y:S01]  /*14e0*/  SEL R0, RZ, 0x4, !P6 ;  /* 0x00000004ff007807 */ /* 0x000fe20007000000 */
[----:B------:R-:W-:Y:S01]  /*14f0*/  @!P4 IMAD.MOV R35, RZ, RZ, -R35 ;  /* 0x000000ffff23c224 */ /* 0x000fe200078e0a23 */
[----:B------:R-:W-:Y:S01]  /*1500*/  ISETP.GE.AND P4, PT, R69, R132, PT ;  /* 0x000000844500720c */ /* 0x000fe20003f86270 */
[----:B------:R-:W-:Y:S01]  /*1510*/  @!P1 IMAD.MOV R2, RZ, RZ, -R2 ;  /* 0x000000ffff029224 */ /* 0x000fe200078e0a02 */
[----:B------:R-:W-:Y:S01]  /*1520*/  SEL R5, R0, RZ, !P2 ;  /* 0x000000ff00057207 */ /* 0x000fe20005000000 */
[----:B------:R-:W-:Y:S01]  /*1530*/  IMAD.SHL.U32 R16, R72, 0x10, RZ ;  /* 0x0000001048107824 */ /* 0x000fe200078e00ff */
[----:B------:R-:W-:Y:S01]  /*1540*/  ISETP.NE.AND P2, PT, R93, RZ, PT ;  /* 0x000000ff5d00720c */ /* 0x000fe20003f45270 */
[----:B------:R-:W-:Y:S01]  /*1550*/  IMAD.SHL.U32 R18, R129, 0x4, RZ ;  /* 0x0000000481127824 */ /* 0x000fe200078e00ff */
[----:B------:R-:W-:-:S02]  /*1560*/  @!P0 LOP3.LUT R2, RZ, R92, RZ, 0x33, !PT ;  /* 0x0000005cff028212 */ /* 0x000fc400078e33ff */
[C---:B------:R-:W-:Y:S02]  /*1570*/  SEL R90, R4.reuse, R9, !P2 ;  /* 0x00000009045a7207 */ /* 0x040fe40005000000 */
[----:B------:R-:W-:Y:S01]  /*1580*/  SEL R91, R4, R11, !P2 ;  /* 0x0000000b045b7207 */ /* 0x000fe20005000000 */
[----:B------:R-:W-:Y:S01]  /*1590*/  IMAD R133, R2, R133, RZ ;  /* 0x0000008502857224 */ /* 0x000fe200078e02ff */
[----:B------:R-:W-:Y:S01]  /*15a0*/  SEL R96, R4, R13, !P2 ;  /* 0x0000000d04607207 */ /* 0x000fe20005000000 */
[----:B------:R-:W-:Y:S01]  /*15b0*/  IMAD R90, R90, UR5, RZ ;  /* 0x000000055a5a7c24 */ /* 0x000fe2000f8e02ff */
[C---:B------:R-:W-:Y:S01]  /*15c0*/  SEL R97, R4.reuse, R15, !P2 ;  /* 0x0000000f04617207 */ /* 0x040fe20005000000 */
[----:B------:R-:W-:Y:S01]  /*15d0*/  IMAD.SHL.U32 R88, R133, 0x4, RZ ;  /* 0x0000000485587824 */ /* 0x000fe200078e00ff */
[C---:B------:R-:W-:Y:S01]  /*15e0*/  SEL R98, R4.reuse, R17, !P2 ;  /* 0x0000001104627207 */ /* 0x040fe20005000000 */
[----:B------:R-:W-:Y:S01]  /*15f0*/  IMAD R91, R91, UR5, RZ ;  /* 0x000000055b5b7c24 */ /* 0x000fe2000f8e02ff */
[----:B------:R-:W-:Y:S01]  /*1600*/  SEL R99, R4, R19, !P2 ;  /* 0x0000001304637207 */ /* 0x000fe20005000000 */
[----:B------:R-:W-:Y:S01]  /*1610*/  IMAD R96, R96, UR5, RZ ;  /* 0x0000000560607c24 */ /* 0x000fe2000f8e02ff */
        /* <DEDUP_REMOVED lines=20> */
[----:B------:R-:W-:Y:S01]  /*1760*/  ISETP.NE.U32.AND P2, PT, R5, RZ, PT ;  /* 0x000000ff0500720c */ /* 0x000fe20003f45070 */
[----:B------:R-:W-:Y:S01]  /*1770*/  IMAD R123, R123, UR5, RZ ;  /* 0x000000057b7b7c24 */ /* 0x000fe2000f8e02ff */
[----:B------:R-:W-:Y:S01]  /*1780*/  SEL R5, R0, RZ, !P5 ;  /* 0x000000ff00057207 */ /* 0x000fe20006800000 */
[----:B------:R-:W-:Y:S01]  /*1790*/  IMAD R124, R124, UR5, RZ ;  /* 0x000000057c7c7c24 */ /* 0x000fe2000f8e02ff */
[----:B------:R-:W-:Y:S01]  /*17a0*/  SEL R4, R0, RZ, !P4 ;  /* 0x000000ff00047207 */ /* 0x000fe20006000000 */
[----:B------:R-:W-:Y:S01]  /*17b0*/  IMAD R125, R125, UR5, RZ ;  /* 0x000000057d7d7c24 */ /* 0x000fe2000f8e02ff */
[----:B------:R-:W-:Y:S01]  /*17c0*/  ISETP.NE.U32.AND P1, PT, R5, RZ, PT ;  /* 0x000000ff0500720c */ /* 0x000fe20003f25070 */
[----:B------:R-:W-:Y:S01]  /*17d0*/  IMAD R5, R94, 0x2, R129 ;  /* 0x000000025e057824 */ /* 0x000fe200078e0281 */
[----:B------:R-:W-:-:S02]  /*17e0*/  IADD3 R112, P5, R88, UR8, RZ ;  /* 0x0000000858707c10 */ /* 0x000fc4000ffbe0ff */
[----:B------:R-:W-:Y:S01]  /*17f0*/  ISETP.NE.U32.AND P4, PT, R4, RZ, PT ;  /* 0x000000ff0400720c */ /* 0x000fe20003f85070 */
[C---:B------:R-:W-:Y:S01]  /*1800*/  IMAD R7, R94.reuse, 0x2, R5 ;  /* 0x000000025e077824 */ /* 0x040fe200078e0205 */
[----:B------:R-:W-:Y:S02]  /*1810*/  LEA.HI.X.SX32 R4, R133, UR9, 0x2, P5 ;  /* 0x0000000985047c11 */ /* 0x000fe4000a8f16ff */
[C---:B------:R-:W-:Y:S01]  /*1820*/  LEA R100, P5, R5.reuse, R112, 0x2 ;  /* 0x0000007005647211 */ /* 0x040fe200078a10ff */
[----:B------:R-:W-:Y:S01]  /*1830*/  IMAD R9, R94, 0x2, R7 ;  /* 0x000000025e097824 */ /* 0x000fe200078e0207 */
[----:B------:R-:W-:Y:S02]  /*1840*/  ISETP.GE.AND P6, PT, R64, R132, PT ;  /* 0x000000844000720c */ /* 0x000fe40003fc6270 */
[----:B------:R-:W-:Y:S02]  /*1850*/  LEA.HI.X.SX32 R101, R5, R4, 0x2, P5 ;  /* 0x0000000405657211 */ /* 0x000fe400028f16ff */
[----:B------:R-:W-:-:S02]  /*1860*/  LEA R24, P5, R9, R112, 0x2 ;  /* 0x0000007009187211 */ /* 0x000fc400078a10ff */
[----:B------:R-:W-:Y:S02]  /*1870*/  SEL R6, R0, RZ, !P6 ;  /* 0x000000ff00067207 */ /* 0x000fe40007000000 */
[----:B------:R-:W-:Y:S01]  /*1880*/  LEA.HI.X.SX32 R25, R9, R4, 0x2, P5 ;  /* 0x0000000409197211 */ /* 0x000fe200028f16ff */
[----:B------:R-:W-:Y:S01]  /*1890*/  IMAD R9, R94, 0x2, R9 ;  /* 0x000000025e097824 */ /* 0x000fe200078e0209 */
[----:B------:R-:W-:Y:S02]  /*18a0*/  LEA R152, P5, R77, R112, 0x2 ;  /* 0x000000704d987211 */ /* 0x000fe400078a10ff */
[----:B------:R-:W-:Y:S02]  /*18b0*/  ISETP.GE.AND P6, PT, R65, R132, PT ;  /* 0x000000844100720c */ /* 0x000fe40003fc6270 */
[----:B------:R-:W-:Y:S02]  /*18c0*/  ISETP.NE.U32.AND P3, PT, R6, RZ, PT ;  /* 0x000000ff0600720c */ /* 0x000fe40003f65070 */
[----:B------:R-:W-:-:S02]  /*18d0*/  LEA.HI.X.SX32 R153, R77, R4, 0x2, P5 ;  /* 0x000000044d997211 */ /* 0x000fc400028f16ff */
[----:B------:R-:W-:Y:S02]  /*18e0*/  SEL R6, R0, RZ, !P6 ;  /* 0x000000ff00067207 */ /* 0x000fe40007000000 */
[-C--:B------:R-:W-:Y:S02]  /*18f0*/  LEA R148, P5, R73, R112.reuse, 0x2 ;  /* 0x0000007049947211 */ /* 0x080fe400078a10ff */
[----:B------:R-:W-:Y:S02]  /*1900*/  LEA R102, P6, R7, R112, 0x2 ;  /* 0x0000007007667211 */ /* 0x000fe400078c10ff */
[-C--:B------:R-:W-:Y:S02]  /*1910*/  LEA.HI.X.SX32 R149, R73, R4.reuse, 0x2, P5 ;  /* 0x0000000449957211 */ /* 0x080fe400028f16ff */
[----:B------:R-:W-:Y:S02]  /*1920*/  LEA.HI.X.SX32 R103, R7, R4, 0x2, P6 ;  /* 0x0000000407677211 */ /* 0x000fe400030f16ff */
[----:B------:R-:W-:-:S02]  /*1930*/  IADD3 R144, P5, R61, R112, RZ ;  /* 0x000000703d907210 */ /* 0x000fc40007fbe0ff */
[----:B------:R-:W-:Y:S02]  /*1940*/  LEA R114, P6, R79, R112, 0x2 ;  /* 0x000000704f727211 */ /* 0x000fe400078c10ff */
[-C--:B------:R-:W-:Y:S02]  /*1950*/  LEA.HI.X.SX32 R145, R141, R4.reuse, 0x2, P5 ;  /* 0x000000048d917211 */ /* 0x080fe400028f16ff */
[----:B------:R-:W-:Y:S02]  /*1960*/  LEA.HI.X.SX32 R115, R79, R4, 0x2, P6 ;  /* 0x000000044f737211 */ /* 0x000fe400030f16ff */
[-C--:B------:R-:W-:Y:S02]  /*1970*/  LEA R48, P5, R9, R112.reuse, 0x2 ;  /* 0x0000007009307211 */ /* 0x080fe400078a10ff */
[----:B------:R-:W-:Y:S02]  /*1980*/  LEA R150, P6, R75, R112, 0x2 ;  /* 0x000000704b967211 */ /* 0x000fe400078c10ff */
[----:B------:R-:W-:-:S02]  /*1990*/  LEA.HI.X.SX32 R49, R9, R4, 0x2, P5 ;  /* 0x0000000409317211 */ /* 0x000fc400028f16ff */
[----:B------:R-:W-:Y:S02]  /*19a0*/  LEA.HI.X.SX32 R151, R75, R4, 0x2, P6 ;  /* 0x000000044b977211 */ /* 0x000fe400030f16ff */
[-C--:B------:R-:W-:Y:S02]  /*19b0*/  IADD3 R104, P5, R58, R112.reuse, RZ ;  /* 0x000000703a687210 */ /* 0x080fe40007fbe0ff */
[----:B------:R-:W-:Y:S02]  /*19c0*/  LEA R146, P6, R71, R112, 0x2 ;  /* 0x0000007047927211 */ /* 0x000fe400078c10ff */
[-C--:B------:R-:W-:Y:S02]  /*19d0*/  LEA.HI.X.SX32 R105, R137, R4.reuse, 0x2, P5 ;  /* 0x0000000489697211 */ /* 0x080fe400028f16ff */
[----:B------:R-:W-:Y:S02]  /*19e0*/  LEA.HI.X.SX32 R147, R71, R4, 0x2, P6 ;  /* 0x0000000447937211 */ /* 0x000fe400030f16ff */
[----:B------:R-:W-:-:S02]  /*19f0*/  IADD3 R106, P5, R56, R112, RZ ;  /* 0x00000070386a7210 */ /* 0x000fc40007fbe0ff */
[----:B------:R-:W-:Y:S02]  /*1a00*/  IADD3 R142, P6, R60, R112, RZ ;  /* 0x000000703c8e7210 */ /* 0x000fe40007fde0ff */
[-C--:B------:R-:W-:Y:S02]  /*1a10*/  LEA.HI.X.SX32 R107, R135, R4.reuse, 0x2, P5 ;  /* 0x00000004876b7211 */ /* 0x080fe400028f16ff */
[----:B------:R-:W-:Y:S02]  /*1a20*/  LEA.HI.X.SX32 R143, R139, R4, 0x2, P6 ;  /* 0x000000048b8f7211 */ /* 0x000fe400030f16ff */
[----:B------:R-:W-:Y:S02]  /*1a30*/  IADD3 R108, P5, R22, R112, RZ ;  /* 0x00000070166c7210 */ /* 0x000fe40007fbe0ff */
[----:B------:R-:W-:Y:S02]  /*1a40*/  IADD3 R32, P6, R62, UR10, RZ ;  /* 0x0000000a3e207c10 */ /* 0x000fe4000ffde0ff */
[----:B------:R-:W-:-:S02]  /*1a50*/  LEA.HI.X.SX32 R109, R131, R4, 0x2, P5 ;  /* 0x00000004836d7211 */ /* 0x000fc400028f16ff */
[----:B------:R-:W-:Y:S02]  /*1a60*/  LEA.HI.X.SX32 R2, R126, UR11, 0x2, P6 ;  /* 0x0000000b7e027c11 */ /* 0x000fe4000b0f16ff */
[----:B------:R-:W-:Y:S02]  /*1a70*/  IADD3 R110, P5, R20, R112, RZ ;  /* 0x00000070146e7210 */ /* 0x000fe40007fbe0ff */
[C---:B------:R-:W-:Y:S02]  /*1a80*/  LEA R86, P6, R90.reuse, R32, 0x2 ;  /* 0x000000205a567211 */ /* 0x040fe400078c10ff */
[----:B------:R-:W-:Y:S02]  /*1a90*/  LEA.HI.X.SX32 R111, R127, R4, 0x2, P5 ;  /* 0x000000047f6f7211 */ /* 0x000fe400028f16ff */
[----:B------:R-:W-:Y:S02]  /*1aa0*/  LEA R28, P5, R91, R32, 0x2 ;  /* 0x000000205b1c7211 */ /* 0x000fe400078a10ff */
[----:B------:R-:W-:-:S02]  /*1ab0*/  LEA.HI.X.SX32 R87, R90, R2, 0x2, P6 ;  /* 0x000000025a577211 */ /* 0x000fc400030f16ff */
[C---:B------:R-:W-:Y:S02]  /*1ac0*/  LEA R84, P6, R96.reuse, R32, 0x2 ;  /* 0x0000002060547211 */ /* 0x040fe400078c10ff */
[----:B------:R-:W-:Y:S02]  /*1ad0*/  LEA.HI.X.SX32 R29, R91, R2, 0x2, P5 ;  /* 0x000000025b1d7211 */ /* 0x000fe400028f16ff */
        /* <DEDUP_REMOVED lines=22> */
[----:B------:R-:W-:Y:S02]  /*1c40*/  LEA R44, P6, R124, R32, 0x2 ;  /* 0x000000207c2c7211 */ /* 0x000fe400078c10ff */
[----:B------:R-:W-:Y:S02]  /*1c50*/  LOP3.LUT R16, R16, 0x70, RZ, 0xc0, !PT ;  /* 0x0000007010107812 */ /* 0x000fe400078ec0ff */
[----:B------:R-:W-:Y:S02]  /*1c60*/  LEA.HI.X.SX32 R31, R123, R2, 0x2, P5 ;  /* 0x000000027b1f7211 */ /* 0x000fe400028f16ff */
[----:B------:R-:W-:Y:S01]  /*1c70*/  LEA R32, P5, R125, R32, 0x2 ;  /* 0x000000207d207211 */ /* 0x000fe200078a10ff */
[----:B------:R-:W-:Y:S01]  /*1c80*/  IMAD.IADD R14, R16, 0x1, R3 ;  /* 0x00000001100e7824 */ /* 0x000fe200078e0203 */
[----:B------:R-:W-:Y:S02]  /*1c90*/  LEA.HI.X.SX32 R45, R124, R2, 0x2, P6 ;  /* 0x000000027c2d7211 */ /* 0x000fe400030f16ff */
[----:B------:R-:W-:Y:S01]  /*1ca0*/  ISETP.GE.AND P6, PT, R63, R132, PT ;  /* 0x000000843f00720c */ /* 0x000fe20003fc6270 */
[----:B------:R-:W-:Y:S01]  /*1cb0*/  VIADD R80, R14, UR7 ;  /* 0x000000070e507c36 */ /* 0x000fe20008000000 */
[----:B------:R-:W-:-:S02]  /*1cc0*/  LEA.HI.X.SX32 R33, R125, R2, 0x2, P5 ;  /* 0x000000027d217211 */ /* 0x000fc400028f16ff */
[----:B------:R-:W-:Y:S02]  /*1cd0*/  SEL R2, R0, RZ, !P6 ;  /* 0x000000ff00027207 */ /* 0x000fe40007000000 */
[----:B------:R-:W-:Y:S01]  /*1ce0*/  IADD3 R112, P6, R18, R112, RZ ;  /* 0x0000007012707210 */ /* 0x000fe20007fde0ff */
[----:B------:R-:W-:Y:S01]  /*1cf0*/  @!PT LDS RZ, [RZ] ;  /* 0x00000000fffff984 */ /* 0x000fe20000000800 */
[----:B------:R-:W-:Y:S01]  /*1d00*/  @!PT LDS RZ, [RZ] ;  /* 0x00000000fffff984 */ /* 0x000fe20000000800 */
[----:B------:R-:W-:Y:S01]  /*1d10*/  @!PT LDS RZ, [RZ] ;  /* 0x00000000fffff984 */ /* 0x000fe20000000800 */
[----:B------:R1:W-:Y:S01]  /*1d20*/  LDGSTS.E [R80], desc[UR14][R114.64], P2 ;  /* 0x0000000072507fae */ /* 0x0003e2000912184e */
[----:B------:R-:W-:Y:S02]  /*1d30*/  ISETP.NE.U32.AND P0, PT, R6, RZ, PT ;  /* 0x000000ff0600720c */ /* 0x000fe40003f05070 */
[----:B------:R-:W-:Y:S01]  /*1d40*/  ISETP.GE.AND P5, PT, R59, R132, PT ;  /* 0x000000843b00720c */ /* 0x000fe20003fa6270 */
[----:B------:R2:W-:Y:S01]  /*1d50*/  LDGSTS.E [R80+0x8], desc[UR14][R152.64], P4 ;  /* 0x0000800098507fae */ /* 0x0005e2000a12184e */
[----:B------:R-:W-:Y:S02]  /*1d60*/  LEA.HI.X.SX32 R113, R129, R4, 0x2, P6 ;  /* 0x0000000481717211 */ /* 0x000fe400030f16ff */
[----:B------:R-:W-:-:S02]  /*1d70*/  LOP3.LUT R23, R81, 0xe, RZ, 0xfc, !PT ;  /* 0x0000000e51177812 */ /* 0x000fc400078efcff */
[----:B------:R-:W-:Y:S02]  /*1d80*/  ISETP.NE.U32.AND P6, PT, R2, RZ, PT ;  /* 0x000000ff0200720c */ /* 0x000fe40003fc5070 */
[-C--:B------:R-:W-:Y:S02]  /*1d90*/  ISETP.GE.AND P2, PT, R57, R132.reuse, PT ;  /* 0x000000843900720c */ /* 0x080fe40003f46270 */
[----:B------:R-:W-:Y:S02]  /*1da0*/  LOP3.LUT R12, R14, 0x10, RZ, 0x3c, !PT ;  /* 0x000000100e0c7812 */ /* 0x000fe400078e3cff */
[----:B------:R-:W-:Y:S02]  /*1db0*/  SEL R5, R0, RZ, !P5 ;  /* 0x000000ff00057207 */ /* 0x000fe40006800000 */
[----:B------:R-:W-:Y:S01]  /*1dc0*/  ISETP.GE.AND P4, PT, R23, R132, PT ;  /* 0x000000841700720c */ /* 0x000fe20003f86270 */
[----:B------:R-:W-:Y:S01]  /*1dd0*/  VIADD R78, R12, UR7 ;  /* 0x000000070c4e7c36 */ /* 0x000fe20008000000 */
[----:B------:R-:W-:-:S02]  /*1de0*/  LOP3.LUT R10, R14, 0x20, RZ, 0x3c, !PT ;  /* 0x000000200e0a7812 */ /* 0x000fc400078e3cff */
[----:B------:R-:W-:Y:S02]  /*1df0*/  SEL R2, R0, RZ, !P2 ;  /* 0x000000ff00027207 */ /* 0x000fe40005000000 */
[----:B------:R-:W-:Y:S01]  /*1e00*/  LOP3.LUT R21, R81, 0x10, RZ, 0xfc, !PT ;  /* 0x0000001051157812 */ /* 0x000fe200078efcff */
[----:B------:R-:W-:Y:S01]  /*1e10*/  VIADD R76, R10, UR7 ;  /* 0x000000070a4c7c36 */ /* 0x000fe20008000000 */
[----:B------:R-:W-:Y:S01]  /*1e20*/  ISETP.NE.U32.AND P5, PT, R5, RZ, PT ;  /* 0x000000ff0500720c */ /* 0x000fe20003fa5070 */
[----:B------:R3:W-:Y:S01]  /*1e30*/  LDGSTS.E [R78], desc[UR14][R150.64], P1 ;  /* 0x00000000964e7fae */ /* 0x0007e2000892184e */
[----:B------:R-:W-:Y:S02]  /*1e40*/  SEL R3, R0, RZ, !P4 ;  /* 0x000000ff00037207 */ /* 0x000fe40006000000 */
[----:B------:R-:W-:Y:S01]  /*1e50*/  LOP3.LUT R19, R81, 0x12, RZ, 0xfc, !PT ;  /* 0x0000001251137812 */ /* 0x000fe200078efcff */
[----:B------:R4:W-:Y:S01]  /*1e60*/  LDGSTS.E [R78+0x8], desc[UR14][R148.64], P0 ;  /* 0x00008000944e7fae */ /* 0x0009e2000812184e */
[----:B------:R-:W-:-:S02]  /*1e70*/  ISETP.NE.U32.AND P4, PT, R2, RZ, PT ;  /* 0x000000ff0200720c */ /* 0x000fc40003f85070 */
[-C--:B------:R-:W-:Y:S01]  /*1e80*/  ISETP.GE.AND P2, PT, R21, R132.reuse, PT ;  /* 0x000000841500720c */ /* 0x080fe20003f46270 */
[----:B------:R5:W-:Y:S01]  /*1e90*/  LDGSTS.E [R76], desc[UR14][R146.64], P6 ;  /* 0x00000000924c7fae */ /* 0x000be2000b12184e */
[----:B------:R-:W-:Y:S02]  /*1ea0*/  LOP3.LUT R17, R81, 0x14, RZ, 0xfc, !PT ;  /* 0x0000001451117812 */ /* 0x000fe400078efcff */
[----:B------:R-:W-:Y:S01]  /*1eb0*/  LOP3.LUT R8, R14, 0x30, RZ, 0x3c, !PT ;  /* 0x000000300e087812 */ /* 0x000fe200078e3cff */
[----:B------:R5:W-:Y:S01]  /*1ec0*/  LDGSTS.E [R76+0x8], desc[UR14][R144.64], P5 ;  /* 0x00008000904c7fae */ /* 0x000be2000a92184e */
[-C--:B------:R-:W-:Y:S02]  /*1ed0*/  ISETP.GE.AND P1, PT, R19, R132.reuse, PT ;  /* 0x000000841300720c */ /* 0x080fe40003f26270 */
[----:B------:R-:W-:Y:S01]  /*1ee0*/  SEL R2, R0, RZ, !P2 ;  /* 0x000000ff00027207 */ /* 0x000fe20005000000 */
[----:B------:R-:W-:Y:S01]  /*1ef0*/  VIADD R165, R8, UR7 ;  /* 0x0000000708a57c36 */ /* 0x000fe20008000000 */
[----:B------:R-:W-:-:S02]  /*1f00*/  ISETP.GE.AND P6, PT, R17, R132, PT ;  /* 0x000000841100720c */ /* 0x000fc40003fc6270 */
[----:B------:R-:W-:Y:S02]  /*1f10*/  ISETP.NE.U32.AND P2, PT, R3, RZ, PT ;  /* 0x000000ff0300720c */ /* 0x000fe40003f45070 */
[----:B------:R-:W-:Y:S01]  /*1f20*/  SEL R3, R0, RZ, !P1 ;  /* 0x000000ff00037207 */ /* 0x000fe20004800000 */
[----:B------:R5:W-:Y:S01]  /*1f30*/  LDGSTS.E [R165], desc[UR14][R142.64], P4 ;  /* 0x000000008ea57fae */ /* 0x000be2000a12184e */
[----:B------:R-:W-:Y:S02]  /*1f40*/  ISETP.NE.U32.AND P1, PT, R2, RZ, PT ;  /* 0x000000ff0200720c */ /* 0x000fe40003f25070 */
[----:B------:R-:W-:Y:S02]  /*1f50*/  SEL R2, R0, RZ, !P6 ;  /* 0x000000ff00027207 */ /* 0x000fe40007000000 */
[----:B------:R-:W-:Y:S02]  /*1f60*/  LOP3.LUT R15, R81, 0x16, RZ, 0xfc, !PT ;  /* 0x00000016510f7812 */ /* 0x000fe400078efcff */
[----:B------:R-:W-:-:S02]  /*1f70*/  LOP3.LUT R6, R14, 0x40, RZ, 0x3c, !PT ;  /* 0x000000400e067812 */ /* 0x000fc400078e3cff */
[----:B------:R-:W-:Y:S01]  /*1f80*/  ISETP.NE.U32.AND P0, PT, R3, RZ, PT ;  /* 0x000000ff0300720c */ /* 0x000fe20003f05070 */
[----:B------:R5:W-:Y:S01]  /*1f90*/  LDGSTS.E [R165+0x8], desc[UR14][R104.64], P2 ;  /* 0x0000800068a57fae */ /* 0x000be2000912184e */
[----:B------:R-:W-:Y:S01]  /*1fa0*/  LOP3.LUT R13, R81, 0x18, RZ, 0xfc, !PT ;  /* 0x00000018510d7812 */ /* 0x000fe200078efcff */
[----:B------:R-:W-:Y:S01]  /*1fb0*/  VIADD R163, R6, UR7 ;  /* 0x0000000706a37c36 */ /* 0x000fe20008000000 */
[----:B------:R-:W-:Y:S02]  /*1fc0*/  ISETP.NE.U32.AND P4, PT, R2, RZ, PT ;  /* 0x000000ff0200720c */ /* 0x000fe40003f85070 */
[----:B------:R-:W-:Y:S02]  /*1fd0*/  ISETP.GE.AND P5, PT, R15, R132, PT ;  /* 0x000000840f00720c */ /* 0x000fe40003fa6270 */
[----:B------:R-:W-:Y:S01]  /*1fe0*/  LOP3.LUT R11, R81, 0x1a, RZ, 0xfc, !PT ;  /* 0x0000001a510b7812 */ /* 0x000fe200078efcff */
[----:B------:R5:W-:Y:S01]  /*1ff0*/  LDGSTS.E [R163], desc[UR14][R106.64], P1 ;  /* 0x000000006aa37fae */ /* 0x000be2000892184e */
[----:B------:R-:W-:-:S02]  /*2000*/  LOP3.LUT R5, R14, 0x50, RZ, 0x3c, !PT ;  /* 0x000000500e057812 */ /* 0x000fc400078e3cff */
[-C--:B------:R-:W-:Y:S01]  /*2010*/  ISETP.GE.AND P6, PT, R13, R132.reuse, PT ;  /* 0x000000840d00720c */ /* 0x080fe20003fc6270 */
[----:B------:R5:W-:Y:S01]  /*2020*/  LDGSTS.E [R163+0x8], desc[UR14][R108.64], P0 ;  /* 0x000080006ca37fae */ /* 0x000be2000812184e */
[----:B------:R-:W-:Y:S01]  /*2030*/  LOP3.LUT R9, R81, 0x1c, RZ, 0xfc, !PT ;  /* 0x0000001c51097812 */ /* 0x000fe200078efcff */
[----:B------:R-:W-:Y:S01]  /*2040*/  VIADD R161, R5, UR7 ;  /* 0x0000000705a17c36 */ /* 0x000fe20008000000 */
[C---:B------:R-:W-:Y:S02]  /*2050*/  SEL R3, R0.reuse, RZ, !P5 ;  /* 0x000000ff00037207 */ /* 0x040fe40006800000 */
[-C--:B------:R-:W-:Y:S02]  /*2060*/  ISETP.GE.AND P5, PT, R11, R132.reuse, PT ;  /* 0x000000840b00720c */ /* 0x080fe40003fa6270 */
[----:B------:R-:W-:Y:S01]  /*2070*/  SEL R2, R0, RZ, !P6 ;  /* 0x000000ff00027207 */ /* 0x000fe20007000000 */
[----:B------:R5:W-:Y:S01]  /*2080*/  LDGSTS.E [R161], desc[UR14][R110.64], P4 ;  /* 0x000000006ea17fae */ /* 0x000be2000a12184e */
[----:B------:R-:W-:-:S02]  /*2090*/  ISETP.GE.AND P1, PT, R9, R132, PT ;  /* 0x000000840900720c */ /* 0x000fc40003f26270 */
[----:B------:R-:W-:Y:S02]  /*20a0*/  ISETP.NE.U32.AND P6, PT, R3, RZ, PT ;  /* 0x000000ff0300720c */ /* 0x000fe40003fc5070 */
[----:B------:R-:W-:Y:S02]  /*20b0*/  SEL R3, R0, RZ, !P5 ;  /* 0x000000ff00037207 */ /* 0x000fe40006800000 */
[----:B------:R-:W-:Y:S02]  /*20c0*/  ISETP.NE.U32.AND P5, PT, R2, RZ, PT ;  /* 0x000000ff0200720c */ /* 0x000fe40003fa5070 */
[C---:B------:R-:W-:Y:S02]  /*20d0*/  LOP3.LUT R7, R81.reuse, 0x1e, RZ, 0xfc, !PT ;  /* 0x0000001e51077812 */ /* 0x040fe400078efcff */
[----:B------:R-:W-:Y:S02]  /*20e0*/  SEL R2, R0, RZ, !P1 ;  /* 0x000000ff00027207 */ /* 0x000fe40004800000 */
[----:B------:R-:W-:-:S02]  /*20f0*/  ISETP.GE.AND P4, PT, R81, R82, PT ;  /* 0x000000525100720c */ /* 0x000fc40003f86270 */
[----:B------:R-:W-:Y:S01]  /*2100*/  ISETP.GE.AND P0, PT, R7, R132, PT ;  /* 0x000000840700720c */ /* 0x000fe20003f06270 */
[----:B------:R5:W-:Y:S01]  /*2110*/  LDGSTS.E [R161+0x8], desc[UR14][R112.64], P6 ;  /* 0x0000800070a17fae */ /* 0x000be2000b12184e */
[----:B------:R-:W-:Y:S02]  /*2120*/  ISETP.NE.U32.AND P1, PT, R2, RZ, PT ;  /* 0x000000ff0200720c */ /* 0x000fe40003f25070 */
[----:B------:R-:W-:Y:S02]  /*2130*/  SEL R2, RZ, 0x4, P4 ;  /* 0x00000004ff027807 */ /* 0x000fe40002000000 */
[----:B------:R-:W-:Y:S02]  /*2140*/  ISETP.GT.AND P4, PT, R89, 0x3f, PT ;  /* 0x0000003f5900780c */ /* 0x000fe40003f84270 */
[----:B------:R-:W-:Y:S02]  /*2150*/  SEL R0, R0, RZ, !P0 ;  /* 0x000000ff00007207 */ /* 0x000fe40004000000 */
[----:B------:R-:W-:-:S02]  /*2160*/  ISETP.GE.AND P0, PT, R69, R82, PT ;  /* 0x000000524500720c */ /* 0x000fc40003f06270 */
[----:B------:R-:W-:Y:S02]  /*2170*/  SEL R2, R2, RZ, P4 ;  /* 0x000000ff02027207 */ /* 0x000fe40002000000 */
[----:B------:R-:W-:Y:S02]  /*2180*/  ISETP.NE.U32.AND P2, PT, R3, RZ, PT ;  /* 0x000000ff0300720c */ /* 0x000fe40003f45070 */
[----:B------:R-:W-:Y:S02]  /*2190*/  SEL R3, RZ, 0x4, P0 ;  /* 0x00000004ff037807 */ /* 0x000fe40000000000 */
[----:B------:R-:W-:Y:S02]  /*21a0*/  LOP3.LUT R4, R14, 0x60, RZ, 0x3c, !PT ;  /* 0x000000600e047812 */ /* 0x000fe400078e3cff */
[----:B------:R-:W-:Y:S02]  /*21b0*/  ISETP.NE.U32.AND P0, PT, R0, RZ, PT ;  /* 0x000000ff0000720c */ /* 0x000fe40003f05070 */
[----:B------:R-:W-:Y:S01]  /*21c0*/  ISETP.NE.U32.AND P6, PT, R2, RZ, PT ;  /* 0x000000ff0200720c */ /* 0x000fe20003fc5070 */
[----:B------:R-:W-:Y:S01]  /*21d0*/  VIADD R157, R4, UR7 ;  /* 0x00000007049d7c36 */ /* 0x000fe20008000000 */
[----:B------:R-:W-:-:S02]  /*21e0*/  LOP3.LUT R2, R14, 0x70, RZ, 0x3c, !PT ;  /* 0x000000700e027812 */ /* 0x000fc400078e3cff */
[----:B------:R-:W-:Y:S02]  /*21f0*/  LOP3.LUT R0, R66, 0x40, RZ, 0x3c, !PT ;  /* 0x0000004042007812 */ /* 0x000fe400078e3cff */
[----:B------:R5:W-:Y:S01]  /*2200*/  LDGSTS.E [R157], desc[UR14][R100.64], P5 ;  /* 0x00000000649d7fae */ /* 0x000be2000a92184e */
[----:B------:R-:W-:Y:S01]  /*2210*/  VIADD R155, R2, UR7 ;  /* 0x00000007029b7c36 */ /* 0x000fe20008000000 */
[----:B------:R-:W-:Y:S01]  /*2220*/  SEL R3, R3, RZ, P4 ;  /* 0x000000ff03037207 */ /* 0x000fe20002000000 */
[----:B------:R-:W-:Y:S01]  /*2230*/  VIADD R159, R0, UR7 ;  /* 0x00000007009f7c36 */ /* 0x000fe20008000000 */
[----:B------:R5:W-:Y:S02]  /*2240*/  LDGSTS.E [R157+0x8], desc[UR14][R102.64], P2 ;  /* 0x00008000669d7fae */ /* 0x000be4000912184e */
[----:B------:R-:W-:Y:S01]  /*2250*/  ISETP.NE.U32.AND P5, PT, R3, RZ, PT ;  /* 0x000000ff0300720c */ /* 0x000fe20003fa5070 */
[----:B------:R-:W-:Y:S01]  /*2260*/  IMAD.SHL.U32 R3, R94, 0x20, RZ ;  /* 0x000000205e037824 */ /* 0x000fe200078e00ff */
[----:B------:R5:W-:Y:S03]  /*2270*/  LDGSTS.E [R155], desc[UR14][R24.64], P1 ;  /* 0x00000000189b7fae */ /* 0x000be6000892184e */
[----:B-1----:R-:W-:Y:S01]  /*2280*/  IMAD.WIDE R114, R3, 0x4, R114 ;  /* 0x0000000403727825 */ /* 0x002fe200078e0272 */
[----:B------:R1:W-:Y:S01]  /*2290*/  LDGSTS.E [R155+0x8], desc[UR14][R48.64], P0 ;  /* 0x00008000309b7fae */ /* 0x0003e2000812184e */
[----:B------:R-:W-:-:S02]  /*22a0*/  ISETP.GE.AND P0, PT, R67, R82, PT ;  /* 0x000000524300720c */ /* 0x000fc40003f06270 */
[----:B--2---:R-:W-:Y:S01]  /*22b0*/  IMAD.WIDE R152, R3, 0x4, R152 ;  /* 0x0000000403987825 */ /* 0x004fe200078e0298 */
[----:B------:R-:W0:Y:S01]  /*22c0*/  LDGDEPBAR ;  /* 0x00000000000079af */ /* 0x000e220000000000 */
[----:B------:R-:W-:Y:S02]  /*22d0*/  SEL R128, RZ, 0x4, P0 ;  /* 0x00000004ff807807 */ /* 0x000fe40000000000 */
[-C--:B------:R-:W-:Y:S01]  /*22e0*/  ISETP.GE.AND P0, PT, R65, R82.reuse, PT ;  /* 0x000000524100720c */ /* 0x080fe20003f06270 */
[----:B------:R-:W-:Y:S01]  /*22f0*/  LDGSTS.E [R74+0x6000], desc[UR14][R86.64], P3 ;  /* 0x06000000564a7fae */ /* 0x000fe2000992184e */
[----:B------:R-:W-:Y:S01]  /*2300*/  SEL R128, R128, RZ, P4 ;  /* 0x000000ff80807207 */ /* 0x000fe20002000000 */
[----:B---3--:R-:W-:Y:S01]  /*2310*/  IMAD.WIDE R150, R3, 0x4, R150 ;  /* 0x0000000403967825 */ /* 0x008fe200078e0296 */
[----:B------:R-:W-:Y:S01]  /*2320*/  SEL R130, RZ, 0x4, P0 ;  /* 0x00000004ff827807 */ /* 0x000fe20000000000 */
[----:B------:R-:W-:Y:S01]  /*2330*/  LDGSTS.E [R74+0x6400], desc[UR14][R84.64], P3 ;  /* 0x06400000544a7fae */ /* 0x000fe2000992184e */
[----:B------:R-:W-:Y:S01]  /*2340*/  ISETP.GE.AND P0, PT, R63, R82, PT ;  /* 0x000000523f00720c */ /* 0x000fe20003f06270 */
[C---:B----4-:R-:W-:Y:S01]  /*2350*/  IMAD.WIDE R148, R3.reuse, 0x4, R148 ;  /* 0x0000000403947825 */ /* 0x050fe200078e0294 */
[----:B------:R-:W-:Y:S01]  /*2360*/  ISETP.NE.U32.AND P1, PT, R128, RZ, PT ;  /* 0x000000ff8000720c */ /* 0x000fe20003f25070 */
[----:B------:R-:W-:Y:S01]  /*2370*/  LDGSTS.E [R74+0x6800], desc[UR14][R54.64], P3 ;  /* 0x06800000364a7fae */ /* 0x000fe2000992184e */
[----:B------:R-:W-:Y:S01]  /*2380*/  SEL R130, R130, RZ, P4 ;  /* 0x000000ff82827207 */ /* 0x000fe20002000000 */
[----:B-----5:R-:W-:-:S02]  /*2390*/  IMAD.WIDE R146, R3, 0x4, R146 ;  /* 0x0000000403927825 */ /* 0x020fc400078e0292 */
[----:B------:R-:W-:Y:S02]  /*23a0*/  LDGSTS.E [R74+0x6c00], desc[UR14][R38.64], P3 ;  /* 0x06c00000264a7fae */ /* 0x000fe4000992184e */
[C---:B------:R-:W-:Y:S02]  /*23b0*/  IMAD.WIDE R144, R3.reuse, 0x4, R144 ;  /* 0x0000000403907825 */ /* 0x040fe400078e0290 */
[----:B------:R-:W-:Y:S02]  /*23c0*/  LDGSTS.E [R74+0x7000], desc[UR14][R50.64], P3 ;  /* 0x07000000324a7fae */ /* 0x000fe4000992184e */
[C---:B------:R-:W-:Y:S02]  /*23d0*/  IMAD.WIDE R142, R3.reuse, 0x4, R142 ;  /* 0x00000004038e7825 */ /* 0x040fe400078e028e */
[----:B------:R-:W-:Y:S02]  /*23e0*/  LDGSTS.E [R74+0x7400], desc[UR14][R52.64], P3 ;  /* 0x07400000344a7fae */ /* 0x000fe4000992184e */
[----:B------:R-:W-:-:S02]  /*23f0*/  IMAD.WIDE R104, R3, 0x4, R104 ;  /* 0x0000000403687825 */ /* 0x000fc400078e0268 */
        /* <DEDUP_REMOVED lines=15> */
[----:B-1----:R-:W-:Y:S02]  /*24f0*/  IMAD.WIDE R48, R3, 0x4, R48 ;  /* 0x0000000403307825 */ /* 0x002fe400078e0230 */
[----:B------:R-:W-:Y:S04]  /*2500*/  LDGSTS.E [R159+0x7a00], desc[UR14][R30.64], P3 ;  /* 0x07a000001e9f7fae */ /* 0x000fe8000992184e */
[----:B------:R-:W-:Y:S01]  /*2510*/  LDGSTS.E [R159+0x7e00], desc[UR14][R32.64], P3 ;  /* 0x07e00000209f7fae */ /* 0x000fe2000992184e */
[----:B------:R-:W-:-:S03]  /*2520*/  ISETP.NE.U32.AND P3, PT, R130, RZ, PT ;  /* 0x000000ff8200720c */ /* 0x000fc60003f65070 */
[----:B------:R-:W0:Y:S01]  /*2530*/  LDGDEPBAR ;  /* 0x00000000000079af */ /* 0x000e220000000000 */
[----:B------:R-:W-:Y:S06]  /*2540*/  BAR.SYNC.DEFER_BLOCKING 0x0 ;  /* 0x0000000000007b1d */ /* 0x000fec0000010000 */
[----:B------:R-:W-:Y:S01]  /*2550*/  @!PT LDS RZ, [RZ] ;  /* 0x00000000fffff984 */ /* 0x000fe20000000800 */
[----:B------:R-:W-:Y:S01]  /*2560*/  @!PT LDS RZ, [RZ] ;  /* 0x00000000fffff984 */ /* 0x000fe20000000800 */
[----:B------:R-:W-:Y:S01]  /*2570*/  @!PT LDS RZ, [RZ] ;  /* 0x00000000fffff984 */ /* 0x000fe20000000800 */
[----:B------:R1:W-:Y:S01]  /*2580*/  LDGSTS.E [R80+0x2000], desc[UR14][R114.64], P6 ;  /* 0x0200000072507fae */ /* 0x0003e2000b12184e */
[----:B------:R-:W-:-:S03]  /*2590*/  ISETP.GE.AND P6, PT, R23, R82, PT ;  /* 0x000000521700720c */ /* 0x000fc60003fc6270 */
[----:B------:R2:W-:Y:S04]  /*25a0*/  LDGSTS.E [R80+0x2008], desc[UR14][R152.64], P5 ;  /* 0x0200800098507fae */ /* 0x0005e8000a92184e */
[----:B------:R-:W-:Y:S01]  /*25b0*/  LDGSTS.E [R78+0x2000], desc[UR14][R150.64], P1 ;  /* 0x02000000964e7fae */ /* 0x000fe2000892184e */
[-C--:B------:R-:W-:Y:S02]  /*25c0*/  ISETP.GE.AND P1, PT, R57, R82.reuse, PT ;  /* 0x000000523900720c */ /* 0x080fe40003f26270 */
[----:B-1----:R-:W-:Y:S01]  /*25d0*/  SEL R114, RZ, 0x4, P0 ;  /* 0x00000004ff727807 */ /* 0x002fe20000000000 */
[----:B------:R-:W-:Y:S01]  /*25e0*/  LDGSTS.E [R78+0x2008], desc[UR14][R148.64], P3 ;  /* 0x02008000944e7fae */ /* 0x000fe2000992184e */
[----:B------:R-:W-:Y:S02]  /*25f0*/  ISETP.GE.AND P0, PT, R59, R82, PT ;  /* 0x000000523b00720c */ /* 0x000fe40003f06270 */
[----:B------:R-:W-:-:S02]  /*2600*/  SEL R114, R114, RZ, P4 ;  /* 0x000000ff72727207 */ /* 0x000fc40002000000 */
[----:B--2---:R-:W-:Y:S02]  /*2610*/  SEL R80, RZ, 0x4, P0 ;  /* 0x00000004ff507807 */ /* 0x004fe40000000000 */
[----:B------:R-:W-:Y:S02]  /*2620*/  ISETP.NE.U32.AND P2, PT, R114, RZ, PT ;  /* 0x000000ff7200720c */ /* 0x000fe40003f45070 */
[----:B------:R-:W-:Y:S02]  /*2630*/  SEL R80, R80, RZ, P4 ;  /* 0x000000ff50507207 */ /* 0x000fe40002000000 */
[----:B------:R-:W-:Y:S02]  /*2640*/  ISETP.GE.AND P0, PT, R21, R82, PT ;  /* 0x000000521500720c */ /* 0x000fe40003f06270 */
[----:B------:R-:W-:Y:S02]  /*2650*/  ISETP.NE.U32.AND P5, PT, R80, RZ, PT ;  /* 0x000000ff5000720c */ /* 0x000fe40003fa5070 */
[----:B------:R-:W-:-:S02]  /*2660*/  SEL R80, RZ, 0x4, P1 ;  /* 0x00000004ff507807 */ /* 0x000fc40000800000 */
[-C--:B------:R-:W-:Y:S02]  /*2670*/  ISETP.GE.AND P3, PT, R19, R82.reuse, PT ;  /* 0x000000521300720c */ /* 0x080fe40003f66270 */
[----:B------:R-:W-:Y:S01]  /*2680*/  SEL R80, R80, RZ, P4 ;  /* 0x000000ff50507207 */ /* 0x000fe20002000000 */
[----:B------:R-:W-:Y:S01]  /*2690*/  LDGSTS.E [R76+0x2000], desc[UR14][R146.64], P2 ;  /* 0x02000000924c7fae */ /* 0x000fe2000912184e */
[----:B------:R-:W-:Y:S02]  /*26a0*/  SEL R115, RZ, 0x4, P6 ;  /* 0x00000004ff737807 */ /* 0x000fe40003000000 */
[----:B------:R-:W-:Y:S02]  /*26b0*/  ISETP.NE.U32.AND P6, PT, R80, RZ, PT ;  /* 0x000000ff5000720c */ /* 0x000fe40003fc5070 */
[----:B------:R-:W-:Y:S01]  /*26c0*/  SEL R128, RZ, 0x4, P0 ;  /* 0x00000004ff807807 */ /* 0x000fe20000000000 */
[----:B------:R-:W-:Y:S01]  /*26d0*/  LDGSTS.E [R76+0x2008], desc[UR14][R144.64], P5 ;  /* 0x02008000904c7fae */ /* 0x000fe2000a92184e */
[----:B------:R-:W-:-:S02]  /*26e0*/  ISETP.GE.AND P1, PT, R17, R82, PT ;  /* 0x000000521100720c */ /* 0x000fc40003f26270 */
[-C--:B------:R-:W-:Y:S02]  /*26f0*/  ISETP.GE.AND P0, PT, R15, R82.reuse, PT ;  /* 0x000000520f00720c */ /* 0x080fe40003f06270 */
[----:B------:R-:W-:Y:S02]  /*2700*/  SEL R130, RZ, 0x4, P3 ;  /* 0x00000004ff827807 */ /* 0x000fe40001800000 */
[----:B------:R-:W-:Y:S02]  /*2710*/  ISETP.GE.AND P3, PT, R13, R82, PT ;  /* 0x000000520d00720c */ /* 0x000fe40003f66270 */
[----:B------:R-:W-:Y:S01]  /*2720*/  SEL R115, R115, RZ, P4 ;  /* 0x000000ff73737207 */ /* 0x000fe20002000000 */
[----:B------:R1:W-:Y:S01]  /*2730*/  LDGSTS.E [R165+0x2000], desc[UR14][R142.64], P6 ;  /* 0x020000008ea57fae */ /* 0x0003e2000b12184e */
[----:B------:R-:W-:Y:S02]  /*2740*/  SEL R128, R128, RZ, P4 ;  /* 0x000000ff80807207 */ /* 0x000fe40002000000 */
[----:B------:R-:W-:-:S02]  /*2750*/  SEL R134, RZ, 0x4, P1 ;  /* 0x00000004ff867807 */ /* 0x000fc40000800000 */
[----:B------:R-:W-:Y:S02]  /*2760*/  SEL R136, RZ, 0x4, P0 ;  /* 0x00000004ff887807 */ /* 0x000fe40000000000 */
[-C--:B------:R-:W-:Y:S02]  /*2770*/  ISETP.GE.AND P0, PT, R11, R82.reuse, PT ;  /* 0x000000520b00720c */ /* 0x080fe40003f06270 */
[----:B------:R-:W-:Y:S02]  /*2780*/  SEL R130, R130, RZ, P4 ;  /* 0x000000ff82827207 */ /* 0x000fe40002000000 */
[----:B------:R-:W-:Y:S01]  /*2790*/  SEL R114, RZ, 0x4, P3 ;  /* 0x00000004ff727807 */ /* 0x000fe20001800000 */
[----:B-1----:R-:W-:Y:S01]  /*27a0*/  IMAD.SHL.U32 R142, R95, 0x20, RZ ;  /* 0x000000205f8e7824 */ /* 0x002fe200078e00ff */
[----:B------:R-:W-:Y:S02]  /*27b0*/  ISETP.NE.U32.AND P1, PT, R115, RZ, PT ;  /* 0x000000ff7300720c */ /* 0x000fe40003f25070 */
[----:B------:R-:W-:Y:S01]  /*27c0*/  ISETP.GE.AND P3, PT, R9, R82, PT ;  /* 0x000000520900720c */ /* 0x000fe20003f66270 */
[----:B------:R-:W-:Y:S01]  /*27d0*/  IMAD.WIDE R86, R142, 0x4, R86 ;  /* 0x000000048e567825 */ /* 0x000fe200078e0256 */
[----:B------:R-:W-:-:S02]  /*27e0*/  ISETP.NE.U32.AND P2, PT, R128, RZ, PT ;  /* 0x000000ff8000720c */ /* 0x000fc40003f45070 */
[----:B------:R-:W-:Y:S01]  /*27f0*/  SEL R134, R134, RZ, P4 ;  /* 0x000000ff86867207 */ /* 0x000fe20002000000 */
[----:B------:R-:W-:Y:S01]  /*2800*/  IMAD.WIDE R84, R142, 0x4, R84 ;  /* 0x000000048e547825 */ /* 0x000fe200078e0254 */
[----:B------:R-:W-:Y:S02]  /*2810*/  SEL R78, RZ, 0x4, P0 ;  /* 0x00000004ff4e7807 */ /* 0x000fe40000000000 */
[----:B------:R-:W-:Y:S01]  /*2820*/  ISETP.NE.U32.AND P5, PT, R130, RZ, PT ;  /* 0x000000ff8200720c */ /* 0x000fe20003fa5070 */
[C---:B------:R-:W-:Y:S01]  /*2830*/  IMAD.WIDE R54, R142.reuse, 0x4, R54 ;  /* 0x000000048e367825 */ /* 0x040fe200078e0236 */
[----:B------:R-:W-:Y:S01]  /*2840*/  SEL R80, RZ, 0x4, P3 ;  /* 0x00000004ff507807 */ /* 0x000fe20001800000 */
[----:B------:R-:W-:Y:S01]  /*2850*/  LDGSTS.E [R165+0x2008], desc[UR14][R104.64], P1 ;  /* 0x0200800068a57fae */ /* 0x000fe2000892184e */
[-C--:B------:R-:W-:Y:S01]  /*2860*/  ISETP.GE.AND P3, PT, R7, R82.reuse, PT ;  /* 0x000000520700720c */ /* 0x080fe20003f66270 */
[----:B------:R-:W-:Y:S01]  /*2870*/  IMAD.WIDE R38, R142, 0x4, R38 ;  /* 0x000000048e267825 */ /* 0x000fe200078e0226 */
[----:B------:R-:W-:Y:S01]  /*2880*/  ISETP.NE.U32.AND P6, PT, R134, RZ, PT ;  /* 0x000000ff8600720c */ /* 0x000fe20003fc5070 */
[----:B------:R-:W-:Y:S01]  /*2890*/  LDGSTS.E [R163+0x2000], desc[UR14][R106.64], P2 ;  /* 0x020000006aa37fae */ /* 0x000fe2000912184e */
[----:B------:R-:W-:Y:S01]  /*28a0*/  SEL R78, R78, RZ, P4 ;  /* 0x000000ff4e4e7207 */ /* 0x000fe20002000000 */
[----:B------:R-:W-:Y:S01]  /*28b0*/  IMAD.WIDE R50, R142, 0x4, R50 ;  /* 0x000000048e327825 */ /* 0x000fe200078e0232 */
[----:B------:R-:W-:-:S02]  /*28c0*/  ISETP.GE.AND P0, PT, R64, R82, PT ;  /* 0x000000524000720c */ /* 0x000fc40003f06270 */
[----:B------:R-:W-:Y:S01]  /*28d0*/  SEL R136, R136, RZ, P4 ;  /* 0x000000ff88887207 */ /* 0x000fe20002000000 */
[----:B------:R-:W-:Y:S01]  /*28e0*/  LDGSTS.E [R163+0x2008], desc[UR14][R108.64], P5 ;  /* 0x020080006ca37fae */ /* 0x000fe2000a92184e */
[----:B------:R-:W-:Y:S01]  /*28f0*/  SEL R76, RZ, 0x4, P3 ;  /* 0x00000004ff4c7807 */ /* 0x000fe20001800000 */
[----:B------:R-:W-:Y:S01]  /*2900*/  IMAD.WIDE R52, R142, 0x4, R52 ;  /* 0x000000048e347825 */ /* 0x000fe200078e0234 */
[----:B------:R-:W-:Y:S02]  /*2910*/  SEL R114, R114, RZ, P4 ;  /* 0x000000ff72727207 */ /* 0x000fe40002000000 */
[----:B------:R-:W-:Y:S01]  /*2920*/  ISETP.NE.U32.AND P3, PT, R78, RZ, PT ;  /* 0x000000ff4e00720c */ /* 0x000fe20003f65070 */
[----:B------:R-:W-:Y:S01]  /*2930*/  LDGSTS.E [R161+0x2000], desc[UR14][R110.64], P6 ;  /* 0x020000006ea17fae */ /* 0x000fe2000b12184e */
[----:B------:R-:W-:Y:S01]  /*2940*/  SEL R78, RZ, 0x4, P0 ;  /* 0x00000004ff4e7807 */ /* 0x000fe20000000000 */
[----:B------:R-:W-:Y:S01]  /*2950*/  IMAD.WIDE R46, R142, 0x4, R46 ;  /* 0x000000048e2e7825 */ /* 0x000fe200078e022e */
[----:B------:R-:W-:-:S02]  /*2960*/  SEL R80, R80, RZ, P4 ;  /* 0x000000ff50507207 */ /* 0x000fc40002000000 */
[----:B------:R-:W-:Y:S01]  /*2970*/  ISETP.NE.U32.AND P1, PT, R136, RZ, PT ;  /* 0x000000ff8800720c */ /* 0x000fe20003f25070 */
[----:B------:R-:W-:Y:S01]  /*2980*/  IMAD.WIDE R44, R142, 0x4, R44 ;  /* 0x000000048e2c7825 */ /* 0x000fe200078e022c */
[----:B------:R-:W-:Y:S02]  /*2990*/  SEL R76, R76, RZ, P4 ;  /* 0x000000ff4c4c7207 */ /* 0x000fe40002000000 */
[----:B------:R-:W-:Y:S01]  /*29a0*/  ISETP.NE.U32.AND P2, PT, R114, RZ, PT ;  /* 0x000000ff7200720c */ /* 0x000fe20003f45070 */
[----:B------:R-:W-:Y:S01]  /*29b0*/  IMAD.WIDE R28, R142, 0x4, R28 ;  /* 0x000000048e1c7825 */ /* 0x000fe200078e021c */
[----:B------:R-:W-:Y:S02]  /*29c0*/  SEL R78, R78, RZ, P4 ;  /* 0x000000ff4e4e7207 */ /* 0x000fe40002000000 */
[----:B------:R-:W-:Y:S01]  /*29d0*/  ISETP.NE.U32.AND P5, PT, R80, RZ, PT ;  /* 0x000000ff5000720c */ /* 0x000fe20003fa5070 */
[----:B------:R-:W-:Y:S01]  /*29e0*/  IMAD.WIDE R40, R142, 0x4, R40 ;  /* 0x000000048e287825 */ /* 0x000fe200078e0228 */
[----:B------:R-:W-:-:S02]  /*29f0*/  ISETP.NE.U32.AND P4, PT, R76, RZ, PT ;  /* 0x000000ff4c00720c */ /* 0x000fc40003f85070 */
[----:B------:R-:W-:Y:S01]  /*2a00*/  ISETP.NE.U32.AND P6, PT, R78, RZ, PT ;  /* 0x000000ff4e00720c */ /* 0x000fe20003fc5070 */
[----:B------:R-:W-:Y:S01]  /*2a10*/  LDGSTS.E [R161+0x2008], desc[UR14][R112.64], P1 ;  /* 0x0200800070a17fae */ /* 0x000fe2000892184e */
[----:B------:R-:W-:Y:S01]  /*2a20*/  ISETP.GE.AND P1, PT, R89, 0x20, PT ;  /* 0x000000205900780c */ /* 0x000fe20003f26270 */
[C---:B------:R-:W-:Y:S01]  /*2a30*/  IMAD.WIDE R42, R142.reuse, 0x4, R42 ;  /* 0x000000048e2a7825 */ /* 0x040fe200078e022a */
[----:B------:R-:W-:Y:S01]  /*2a40*/  ISETP.GE.AND P0, PT, R83, R92, PT ;  /* 0x0000005c5300720c */ /* 0x000fe20003f06270 */
[----:B------:R-:W-:Y:S02]  /*2a50*/  LDGSTS.E [R157+0x2000], desc[UR14][R100.64], P2 ;  /* 0x02000000649d7fae */ /* 0x000fe4000912184e */
[C---:B------:R-:W-:Y:S02]  /*2a60*/  IMAD.WIDE R36, R142.reuse, 0x4, R36 ;  /* 0x000000048e247825 */ /* 0x040fe400078e0224 */
[----:B------:R-:W-:Y:S02]  /*2a70*/  LDGSTS.E [R157+0x2008], desc[UR14][R102.64], P3 ;  /* 0x02008000669d7fae */ /* 0x000fe4000992184e */
[----:B------:R-:W-:-:S02]  /*2a80*/  IMAD.WIDE R34, R142, 0x4, R34 ;  /* 0x000000048e227825 */ /* 0x000fc400078e0222 */
[----:B------:R1:W-:Y:S04]  /*2a90*/  LDGSTS.E [R155+0x2000], desc[UR14][R24.64], P5 ;  /* 0x02000000189b7fae */ /* 0x0003e8000a92184e */
[----:B------:R2:W-:Y:S04]  /*2aa0*/  LDGSTS.E [R155+0x2008], desc[UR14][R48.64], P4 ;  /* 0x02008000309b7fae */ /* 0x0005e8000a12184e */
[----:B------:R-:W0:Y:S04]  /*2ab0*/  LDGDEPBAR ;  /* 0x00000000000079af */ /* 0x000e280000000000 */
[----:B------:R-:W-:Y:S01]  /*2ac0*/  LDGSTS.E [R74+0x8000], desc[UR14][R86.64], P6 ;  /* 0x08000000564a7fae */ /* 0x000fe2000b12184e */
[----:B-1----:R-:W-:-:S03]  /*2ad0*/  CS2R R24, SRZ ;  /* 0x0000000000187805 */ /* 0x002fc6000001ff00 */
[----:B------:R1:W-:Y:S01]  /*2ae0*/  LDGSTS.E [R74+0x8400], desc[UR14][R84.64], P6 ;  /* 0x08400000544a7fae */ /* 0x0003e2000b12184e */
[----:B--2---:R-:W-:Y:S01]  /*2af0*/  IMAD.WIDE R48, R142, 0x4, R30 ;  /* 0x000000048e307825 */ /* 0x004fe200078e021e */
[----:B------:R-:W-:Y:S02]  /*2b00*/  CS2R R30, SRZ ;  /* 0x00000000001e7805 */ /* 0x000fe4000001ff00 */
[----:B------:R2:W-:Y:S04]  /*2b10*/  LDGSTS.E [R74+0x8800], desc[UR14][R54.64], P6 ;  /* 0x08800000364a7fae */ /* 0x0005e8000b12184e */
[----:B------:R3:W-:Y:S04]  /*2b20*/  LDGSTS.E [R74+0x8c00], desc[UR14][R38.64], P6 ;  /* 0x08c00000264a7fae */ /* 0x0007e8000b12184e */
[----:B------:R4:W-:Y:S01]  /*2b30*/  LDGSTS.E [R74+0x9000], desc[UR14][R50.64], P6 ;  /* 0x09000000324a7fae */ /* 0x0009e2000b12184e */
[----:B-1----:R-:W-:-:S03]  /*2b40*/  IMAD.SHL.U32 R85, R72, 0x80, RZ ;  /* 0x0000008048557824 */ /* 0x002fc600078e00ff */
[----:B------:R1:W-:Y:S01]  /*2b50*/  LDGSTS.E [R74+0x9400], desc[UR14][R52.64], P6 ;  /* 0x09400000344a7fae */ /* 0x0003e2000b12184e */
[----:B--2---:R-:W-:Y:S02]  /*2b60*/  CS2R R54, SRZ ;  /* 0x0000000000367805 */ /* 0x004fe4000001ff00 */
[----:B------:R-:W-:Y:S01]  /*2b70*/  LOP3.LUT R85, R85, 0x400, RZ, 0xc0, !PT ;  /* 0x0000040055557812 */ /* 0x000fe200078ec0ff */
[----:B------:R2:W-:Y:S01]  /*2b80*/  LDGSTS.E [R74+0x9800], desc[UR14][R46.64], P6 ;  /* 0x098000002e4a7fae */ /* 0x0005e2000b12184e */
[----:B---3--:R-:W-:Y:S01]  /*2b90*/  IMAD.WIDE R38, R142, 0x4, R26 ;  /* 0x000000048e267825 */ /* 0x008fe200078e021a */
[----:B------:R-:W-:Y:S02]  /*2ba0*/  CS2R R26, SRZ ;  /* 0x00000000001a7805 */ /* 0x000fe4000001ff00 */
[----:B------:R3:W-:Y:S01]  /*2bb0*/  LDGSTS.E [R74+0x9c00], desc[UR14][R44.64], P6 ;  /* 0x09c000002c4a7fae */ /* 0x0007e2000b12184e */
[----:B----4-:R-:W-:-:S03]  /*2bc0*/  CS2R R50, SRZ ;  /* 0x0000000000327805 */ /* 0x010fc6000001ff00 */
[----:B------:R4:W-:Y:S01]  /*2bd0*/  LDGSTS.E [R159+0x8200], desc[UR14][R28.64], P6 ;  /* 0x082000001c9f7fae */ /* 0x0009e2000b12184e */
[----:B-1----:R-:W-:-:S03]  /*2be0*/  CS2R R52, SRZ ;  /* 0x0000000000347805 */ /* 0x002fc6000001ff00 */
[----:B------:R1:W-:Y:S01]  /*2bf0*/  LDGSTS.E [R159+0x8600], desc[UR14][R40.64], P6 ;  /* 0x08600000289f7fae */ /* 0x0003e2000b12184e */
[----:B--2---:R-:W-:Y:S01]  /*2c00*/  IMAD.WIDE R46, R142, 0x4, R32 ;  /* 0x000000048e2e7825 */ /* 0x004fe200078e0220 */
[----:B------:R-:W-:Y:S02]  /*2c10*/  CS2R R32, SRZ ;  /* 0x0000000000207805 */ /* 0x000fe4000001ff00 */
[----:B------:R2:W-:Y:S01]  /*2c20*/  LDGSTS.E [R159+0x8a00], desc[UR14][R42.64], P6 ;  /* 0x08a000002a9f7fae */ /* 0x0005e2000b12184e */
[----:B---3--:R-:W-:Y:S01]  /*2c30*/  IMAD.SHL.U32 R74, R72, 0x8, RZ ;  /* 0x00000008484a7824 */ /* 0x008fe200078e00ff */
[----:B------:R-:W-:Y:S02]  /*2c40*/  CS2R R44, SRZ ;  /* 0x00000000002c7805 */ /* 0x000fe4000001ff00 */
[----:B------:R3:W-:Y:S01]  /*2c50*/  LDGSTS.E [R159+0x8e00], desc[UR14][R36.64], P6 ;  /* 0x08e00000249f7fae */ /* 0x0007e2000b12184e */
[----:B----4-:R-:W-:Y:S02]  /*2c60*/  CS2R R28, SRZ ;  /* 0x00000000001c7805 */ /* 0x010fe4000001ff00 */
[----:B------:R-:W-:Y:S01]  /*2c70*/  LOP3.LUT R72, R74, 0x380, RZ, 0xc0, !PT ;  /* 0x000003804a487812 */ /* 0x000fe200078ec0ff */
[----:B------:R4:W-:Y:S01]  /*2c80*/  LDGSTS.E [R159+0x9200], desc[UR14][R34.64], P6 ;  /* 0x09200000229f7fae */ /* 0x0009e2000b12184e */
[----:B-1----:R-:W-:-:S03]  /*2c90*/  CS2R R40, SRZ ;  /* 0x0000000000287805 */ /* 0x002fc6000001ff00 */
[----:B------:R1:W-:Y:S01]  /*2ca0*/  LDGSTS.E [R159+0x9600], desc[UR14][R38.64], P6 ;  /* 0x09600000269f7fae */ /* 0x0003e2000b12184e */
[----:B--2---:R-:W-:-:S03]  /*2cb0*/  CS2R R42, SRZ ;  /* 0x00000000002a7805 */ /* 0x004fc6000001ff00 */
[----:B------:R2:W-:Y:S01]  /*2cc0*/  LDGSTS.E [R159+0x9a00], desc[UR14][R48.64], P6 ;  /* 0x09a00000309f7fae */ /* 0x0005e2000b12184e */
[----:B---3--:R-:W-:-:S03]  /*2cd0*/  CS2R R36, SRZ ;  /* 0x0000000000247805 */ /* 0x008fc6000001ff00 */
[----:B------:R3:W-:Y:S01]  /*2ce0*/  LDGSTS.E [R159+0x9e00], desc[UR14][R46.64], P6 ;  /* 0x09e000002e9f7fae */ /* 0x0007e2000b12184e */
[----:B----4-:R-:W-:-:S03]  /*2cf0*/  CS2R R34, SRZ ;  /* 0x0000000000227805 */ /* 0x010fc6000001ff00 */
[----:B------:R-:W0:Y:S01]  /*2d00*/  LDGDEPBAR ;  /* 0x00000000000079af */ /* 0x000e220000000000 */
[----:B-1----:R-:W-:Y:S02]  /*2d10*/  CS2R R38, SRZ ;  /* 0x0000000000267805 */ /* 0x002fe4000001ff00 */
[----:B--2---:R-:W-:Y:S02]  /*2d20*/  CS2R R48, SRZ ;  /* 0x0000000000307805 */ /* 0x004fe4000001ff00 */
[----:B---3--:R-:W-:Y:S01]  /*2d30*/  CS2R R46, SRZ ;  /* 0x00000000002e7805 */ /* 0x008fe2000001ff00 */
[----:B------:R-:W-:Y:S06]  /*2d40*/  @!P1 BRA `(.L_x_0) ;  /* 0x0000001800349947 */ /* 0x000fec0003800000 */
[----:B------:R-:W-:Y:S01]  /*2d50*/  SHF.R.S32.HI R80, RZ, 0x1f, R135 ;  /* 0x0000001fff507819 */ /* 0x000fe20000011487 */
[----:B------:R-:W-:Y:S01]  /*2d60*/  IMAD R92, R13, R94, RZ ;  /* 0x0000005e0d5c7224 */ /* 0x000fe200078e02ff */
[----:B------:R-:W-:Y:S01]  /*2d70*/  SHF.R.S32.HI R74, RZ, 0x1f, R141 ;  /* 0x0000001fff4a7819 */ /* 0x000fe2000001148d */
[----:B------:R-:W-:Y:S01]  /*2d80*/  VIADD R132, R132, 0xffffffc0 ;  /* 0xffffffc084847836 */ /* 0x000fe20000000000 */
[----:B------:R-:W-:Y:S01]  /*2d90*/  SHF.L.U64.HI R80, R135, 0x2, R80 ;  /* 0x0000000287507819 */ /* 0x000fe20000010250 */
[----:B------:R-:W-:Y:S01]  /*2da0*/  IMAD.SHL.U32 R135, R142, 0x8, RZ ;  /* 0x000000088e877824 */ /* 0x000fe200078e00ff */
[----:B------:R-:W-:Y:S02]  /*2db0*/  SHF.L.U64.HI R74, R141, 0x2, R74 ;  /* 0x000000028d4a7819 */ /* 0x000fe4000001024a */
[----:B------:R-:W-:Y:S02]  /*2dc0*/  CS2R R34, SRZ ;  /* 0x0000000000227805 */ /* 0x000fe4000001ff00 */
[----:B------:R-:W-:-:S02]  /*2dd0*/  SHF.R.S32.HI R26, RZ, 0x1f, R89 ;  /* 0x0000001fff1a7819 */ /* 0x000fc40000011459 */
[----:B------:R-:W-:Y:S02]  /*2de0*/  CS2R R36, SRZ ;  /* 0x0000000000247805 */ /* 0x000fe4000001ff00 */
[----:B------:R-:W-:Y:S02]  /*2df0*/  SHF.R.S32.HI R141, RZ, 0x1f, R142 ;  /* 0x0000001fff8d7819 */ /* 0x000fe4000001148e */
[----:B------:R-:W-:Y:S02]  /*2e00*/  CS2R R38, SRZ ;  /* 0x0000000000267805 */ /* 0x000fe4000001ff00 */
[----:B------:R-:W-:Y:S01]  /*2e10*/  LEA.HI R143, R26, R89, RZ, 0x5 ;  /* 0x000000591a8f7211 */ /* 0x000fe200078f28ff */
[----:B------:R-:W-:Y:S01]  /*2e20*/  IMAD R89, R7, R94, RZ ;  /* 0x0000005e07597224 */ /* 0x000fe200078e02ff */
[----:B------:R-:W-:Y:S02]  /*2e30*/  SHF.R.S32.HI R28, RZ, 0x1f, R125 ;  /* 0x0000001fff1c7819 */ /* 0x000fe4000001147d */
[----:B------:R-:W-:-:S02]  /*2e40*/  CS2R R40, SRZ ;  /* 0x0000000000287805 */ /* 0x000fc4000001ff00 */
[----:B------:R-:W-:Y:S02]  /*2e50*/  SHF.R.S32.HI R27, RZ, 0x1f, R124 ;  /* 0x0000001fff1b7819 */ /* 0x000fe4000001147c */
[----:B------:R-:W-:Y:S02]  /*2e60*/  CS2R R42, SRZ ;  /* 0x00000000002a7805 */ /* 0x000fe4000001ff00 */
[----:B------:R-:W-:Y:S02]  /*2e70*/  SHF.R.S32.HI R26, RZ, 0x1f, R123 ;  /* 0x0000001fff1a7819 */ /* 0x000fe4000001147b */
[----:B------:R-:W-:Y:S02]  /*2e80*/  CS2R R44, SRZ ;  /* 0x00000000002c7805 */ /* 0x000fe4000001ff00 */
[----:B------:R-:W-:Y:S02]  /*2e90*/  SHF.L.U64.HI R33, R142, 0x3, R141 ;  /* 0x000000038e217819 */ /* 0x000fe4000001028d */
[----:B------:R-:W-:-:S02]  /*2ea0*/  CS2R R46, SRZ ;  /* 0x00000000002e7805 */ /* 0x000fc4000001ff00 */
[-C--:B------:R-:W-:Y:S02]  /*2eb0*/  LEA R147, P1, R125, R135.reuse, 0x2 ;  /* 0x000000877d937211 */ /* 0x080fe400078210ff */
[----:B------:R-:W-:Y:S02]  /*2ec0*/  CS2R R48, SRZ ;  /* 0x0000000000307805 */ /* 0x000fe4000001ff00 */
[-C--:B------:R-:W-:Y:S02]  /*2ed0*/  LEA R145, P2, R124, R135.reuse, 0x2 ;  /* 0x000000877c917211 */ /* 0x080fe400078410ff */
[----:B------:R-:W-:Y:S02]  /*2ee0*/  CS2R R50, SRZ ;  /* 0x0000000000327805 */ /* 0x000fe4000001ff00 */
[----:B------:R-:W-:Y:S02]  /*2ef0*/  LEA R95, P3, R123, R135, 0x2 ;  /* 0x000000877b5f7211 */ /* 0x000fe400078610ff */
[----:B------:R-:W-:-:S02]  /*2f00*/  CS2R R52, SRZ ;  /* 0x0000000000347805 */ /* 0x000fc4000001ff00 */
[----:B------:R-:W-:Y:S02]  /*2f10*/  SHF.R.S32.HI R25, RZ, 0x1f, R122 ;  /* 0x0000001fff197819 */ /* 0x000fe4000001147a */
[----:B------:R-:W-:Y:S02]  /*2f20*/  CS2R R54, SRZ ;  /* 0x0000000000367805 */ /* 0x000fe4000001ff00 */
[----:B------:R-:W-:Y:S01]  /*2f30*/  LEA R111, P4, R122, R135, 0x2 ;  /* 0x000000877a6f7211 */ /* 0x000fe200078810ff */
[----:B------:R-:W-:Y:S01]  /*2f40*/  UMOV UR12, 0x1 ;  /* 0x00000001000c7882 */ /* 0x000fe20000000000 */
[-C--:B------:R-:W-:Y:S01]  /*2f50*/  LEA.HI.X R110, R125, R33.reuse, R28, 0x2, P1 ;  /* 0x000000217d6e7211 */ /* 0x080fe200008f141c */
[----:B------:R-:W-:Y:S01]  /*2f60*/  UMOV UR13, 0xffffffff ;  /* 0xffffffff000d7882 */ /* 0x000fe20000000000 */
[-C--:B------:R-:W-:Y:S01]  /*2f70*/  LEA.HI.X R112, R124, R33.reuse, R27, 0x2, P2 ;  /* 0x000000217c707211 */ /* 0x080fe200010f141b */
[----:B------:R-:W-:Y:S01]  /*2f80*/  UMOV UR4, URZ ;  /* 0x0000003f00047c82 */ /* 0x000fe20008000000 */
[----:B------:R-:W-:-:S02]  /*2f90*/  LEA.HI.X R114, R123, R33, R26, 0x2, P3 ;  /* 0x000000217b727211 */ /* 0x000fc400018f141a */
[----:B------:R-:W-:Y:S02]  /*2fa0*/  LEA.HI.X R32, R122, R33, R25, 0x2, P4 ;  /* 0x000000217a207211 */ /* 0x000fe400020f1419 */
[----:B------:R-:W-:Y:S02]  /*2fb0*/  SHF.R.S32.HI R28, RZ, 0x1f, R121 ;  /* 0x0000001fff1c7819 */ /* 0x000fe40000011479 */
[----:B------:R-:W-:Y:S02]  /*2fc0*/  SHF.R.S32.HI R27, RZ, 0x1f, R120 ;  /* 0x0000001fff1b7819 */ /* 0x000fe40000011478 */
[----:B------:R-:W-:Y:S02]  /*2fd0*/  SHF.R.S32.HI R26, RZ, 0x1f, R119 ;  /* 0x0000001fff1a7819 */ /* 0x000fe40000011477 */
[-C--:B------:R-:W-:Y:S02]  /*2fe0*/  LEA R113, P1, R121, R135.reuse, 0x2 ;  /* 0x0000008779717211 */ /* 0x080fe400078210ff */
[----:B------:R-:W-:-:S02]  /*2ff0*/  LEA R30, P2, R120, R135, 0x2 ;  /* 0x00000087781e7211 */ /* 0x000fc400078410ff */
[-C--:B------:R-:W-:Y:S02]  /*3000*/  LEA R115, P3, R119, R135.reuse, 0x2 ;  /* 0x0000008777737211 */ /* 0x080fe400078610ff */
[----:B------:R-:W-:Y:S02]  /*3010*/  SHF.R.S32.HI R84, RZ, 0x1f, R127 ;  /* 0x0000001fff547819 */ /* 0x000fe4000001147f */
[----:B------:R-:W-:Y:S02]  /*3020*/  SHF.R.S32.HI R25, RZ, 0x1f, R118 ;  /* 0x0000001fff197819 */ /* 0x000fe40000011476 */
[----:B------:R-:W-:Y:S02]  /*3030*/  LEA R29, P4, R118, R135, 0x2 ;  /* 0x00000087761d7211 */ /* 0x000fe400078810ff */
[----:B------:R-:W-:Y:S02]  /*3040*/  SHF.R.S32.HI R87, RZ, 0x1f, R126 ;  /* 0x0000001fff577819 */ /* 0x000fe4000001147e */
[----:B------:R-:W-:-:S02]  /*3050*/  LEA.HI.X R31, R121, R33, R28, 0x2, P1 ;  /* 0x00000021791f7211 */ /* 0x000fc400008f141c */
[-C--:B------:R-:W-:Y:S02]  /*3060*/  LEA.HI.X R120, R120, R33.reuse, R27, 0x2, P2 ;  /* 0x0000002178787211 */ /* 0x080fe400010f141b */
[----:B------:R-:W-:Y:S02]  /*3070*/  LEA.HI.X R122, R119, R33, R26, 0x2, P3 ;  /* 0x00000021777a7211 */ /* 0x000fe400018f141a */
[----:B------:R-:W-:Y:S02]  /*3080*/  SHF.R.S32.HI R24, RZ, 0x1f, R133 ;  /* 0x0000001fff187819 */ /* 0x000fe40000011485 */
[----:B------:R-:W-:Y:S02]  /*3090*/  SHF.R.S32.HI R82, RZ, 0x1f, R131 ;  /* 0x0000001fff527819 */ /* 0x000fe40000011483 */
[----:B------:R-:W-:Y:S02]  /*30a0*/  SHF.R.S32.HI R86, RZ, 0x1f, R129 ;  /* 0x0000001fff567819 */ /* 0x000fe40000011481 */
[----:B------:R-:W-:-:S02]  /*30b0*/  SHF.L.U64.HI R84, R127, 0x2, R84 ;  /* 0x000000027f547819 */ /* 0x000fc40000010254 */
        /* <DEDUP_REMOVED lines=8> */
[----:B------:R-:W-:Y:S02]  /*3140*/  LEA R127, P4, R98, R135, 0x2 ;  /* 0x00000087627f7211 */ /* 0x000fe400078810ff */
[----:B------:R-:W-:Y:S02]  /*3150*/  SHF.L.U64.HI R87, R126, 0x2, R87 ;  /* 0x000000027e577819 */ /* 0x000fe40000010257 */
[----:B------:R-:W-:Y:S02]  /*3160*/  SHF.L.U64.HI R24, R133, 0x2, R24 ;  /* 0x0000000285187819 */ /* 0x000fe40000010218 */
[----:B------:R-:W-:-:S02]  /*3170*/  SHF.L.U64.HI R82, R131, 0x2, R82 ;  /* 0x0000000283527819 */ /* 0x000fc40000010252 */
[----:B------:R-:W-:Y:S02]  /*3180*/  SHF.L.U64.HI R86, R129, 0x2, R86 ;  /* 0x0000000281567819 */ /* 0x000fe40000010256 */
[-C--:B------:R-:W-:Y:S02]  /*3190*/  LEA.HI.X R126, R117, R33.reuse, R28, 0x2, P1 ;  /* 0x00000021757e7211 */ /* 0x080fe400008f141c */
[-C--:B------:R-:W-:Y:S02]  /*31a0*/  LEA.HI.X R130, R116, R33.reuse, R27, 0x2, P2 ;  /* 0x0000002174827211 */ /* 0x080fe400010f141b */
[-C--:B------:R-:W-:Y:S02]  /*31b0*/  LEA.HI.X R99, R99, R33.reuse, R26, 0x2, P3 ;  /* 0x0000002163637211 */ /* 0x080fe400018f141a */
[----:B------:R-:W-:Y:S02]  /*31c0*/  LEA.HI.X R98, R98, R33, R25, 0x2, P4 ;  /* 0x0000002162627211 */ /* 0x000fe400020f1419 */
[----:B------:R-:W-:-:S02]  /*31d0*/  LEA R129, P1, R97, R135, 0x2 ;  /* 0x0000008761817211 */ /* 0x000fc400078210ff */
[-C--:B------:R-:W-:Y:S02]  /*31e0*/  LEA R131, P2, R96, R135.reuse, 0x2 ;  /* 0x0000008760837211 */ /* 0x080fe400078410ff */
[CC--:B------:R-:W-:Y:S02]  /*31f0*/  LEA R133, P3, R91.reuse, R135.reuse, 0x2 ;  /* 0x000000875b857211 */ /* 0x0c0fe400078610ff */
[----:B------:R-:W-:Y:S02]  /*3200*/  SHF.R.S32.HI R26, RZ, 0x1f, R91 ;  /* 0x0000001fff1a7819 */ /* 0x000fe4000001145b */
[----:B------:R-:W-:Y:S02]  /*3210*/  SHF.R.S32.HI R25, RZ, 0x1f, R90 ;  /* 0x0000001fff197819 */ /* 0x000fe4000001145a */
[C---:B------:R-:W-:Y:S02]  /*3220*/  LEA R135, P4, R90.reuse, R135, 0x2 ;  /* 0x000000875a877211 */ /* 0x040fe400078810ff */
[-C--:B------:R-:W-:Y:S01]  /*3230*/  LEA.HI.X R26, R91, R33.reuse, R26, 0x2, P3 ;  /* 0x000000215b1a7211 */ /* 0x080fe200018f141a */
[-C--:B------:R-:W-:Y:S01]  /*3240*/  IMAD R91, R11, R94.reuse, RZ ;  /* 0x0000005e0b5b7224 */ /* 0x080fe200078e02ff */
[----:B------:R-:W-:Y:S01]  /*3250*/  LEA.HI.X R25, R90, R33, R25, 0x2, P4 ;  /* 0x000000215a197211 */ /* 0x000fe200020f1419 */
[----:B------:R-:W-:Y:S01]  /*3260*/  IMAD R90, R9, R94, RZ ;  /* 0x0000005e095a7224 */ /* 0x000fe200078e02ff */
[----:B------:R-:W-:-:S02]  /*3270*/  IADD3 R147, P5, R147, UR10, RZ ;  /* 0x0000000a93937c10 */ /* 0x000fc4000ffbe0ff */
[----:B------:R-:W-:Y:S02]  /*3280*/  IADD3 R145, P6, R145, UR10, RZ ;  /* 0x0000000a91917c10 */ /* 0x000fe4000ffde0ff */
[----:B------:R-:W-:Y:S02]  /*3290*/  IADD3 R95, P3, R95, UR10, RZ ;  /* 0x0000000a5f5f7c10 */ /* 0x000fe4000ff7e0ff */
[----:B------:R-:W-:Y:S02]  /*32a0*/  IADD3 R111, P4, R111, UR10, RZ ;  /* 0x0000000a6f6f7c10 */ /* 0x000fe4000ff9e0ff */
[----:B------:R-:W-:Y:S02]  /*32b0*/  IADD3.X R110, R110, UR11, RZ, P5, !PT ;  /* 0x0000000b6e6e7c10 */ /* 0x000fe4000affe4ff */
[----:B------:R-:W-:Y:S02]  /*32c0*/  IADD3.X R112, R112, UR11, RZ, P6, !PT ;  /* 0x0000000b70707c10 */ /* 0x000fe4000b7fe4ff */
[----:B------:R-:W-:-:S02]  /*32d0*/  IADD3.X R114, R114, UR11, RZ, P3, !PT ;  /* 0x0000000b72727c10 */ /* 0x000fc40009ffe4ff */
[----:B------:R-:W-:Y:S02]  /*32e0*/  IADD3.X R116, R32, UR11, RZ, P4, !PT ;  /* 0x0000000b20747c10 */ /* 0x000fe4000a7fe4ff */
[----:B------:R-:W-:Y:S02]  /*32f0*/  IADD3 R113, P5, R113, UR10, RZ ;  /* 0x0000000a71717c10 */ /* 0x000fe4000ffbe0ff */
[----:B------:R-:W-:Y:S02]  /*3300*/  IADD3 R117, P6, R30, UR10, RZ ;  /* 0x0000000a1e757c10 */ /* 0x000fe4000ffde0ff */
[----:B------:R-:W-:Y:S02]  /*3310*/  IADD3 R115, P3, R115, UR10, RZ ;  /* 0x0000000a73737c10 */ /* 0x000fe4000ff7e0ff */
[----:B------:R-:W-:Y:S02]  /*3320*/  IADD3 R119, P4, R29, UR10, RZ ;  /* 0x0000000a1d777c10 */ /* 0x000fe4000ff9e0ff */
[----:B------:R-:W-:-:S02]  /*3330*/  SHF.R.S32.HI R27, RZ, 0x1f, R96 ;  /* 0x0000001fff1b7819 */ /* 0x000fc40000011460 */
[----:B------:R-:W-:Y:S02]  /*3340*/  IADD3.X R118, R31, UR11, RZ, P5, !PT ;  /* 0x0000000b1f767c10 */ /* 0x000fe4000affe4ff */
[----:B------:R-:W-:Y:S02]  /*3350*/  CS2R R30, SRZ ;  /* 0x00000000001e7805 */ /* 0x000fe4000001ff00 */
[----:B------:R-:W-:Y:S02]  /*3360*/  IADD3.X R120, R120, UR11, RZ, P6, !PT ;  /* 0x0000000b78787c10 */ /* 0x000fe4000b7fe4ff */
[----:B------:R-:W-:Y:S02]  /*3370*/  IADD3.X R122, R122, UR11, RZ, P3, !PT ;  /* 0x0000000b7a7a7c10 */ /* 0x000fe40009ffe4ff */
[----:B------:R-:W-:Y:S02]  /*3380*/  IADD3.X R124, R124, UR11, RZ, P4, !PT ;  /* 0x0000000b7c7c7c10 */ /* 0x000fe4000a7fe4ff */
[----:B------:R-:W-:-:S02]  /*3390*/  SHF.R.S32.HI R28, RZ, 0x1f, R97 ;  /* 0x0000001fff1c7819 */ /* 0x000fc40000011461 */
[----:B------:R-:W-:Y:S02]  /*33a0*/  LEA.HI.X R27, R96, R33, R27, 0x2, P2 ;  /* 0x00000021601b7211 */ /* 0x000fe400010f141b */
[----:B------:R-:W-:Y:S02]  /*33b0*/  IADD3 R121, P5, R121, UR10, RZ ;  /* 0x0000000a79797c10 */ /* 0x000fe4000ffbe0ff */
[----:B------:R-:W-:Y:S02]  /*33c0*/  IADD3 R123, P6, R123, UR10, RZ ;  /* 0x0000000a7b7b7c10 */ /* 0x000fe4000ffde0ff */
[----:B------:R-:W-:Y:S02]  /*33d0*/  IADD3 R125, P3, R125, UR10, RZ ;  /* 0x0000000a7d7d7c10 */ /* 0x000fe4000ff7e0ff */
[----:B------:R-:W-:Y:S02]  /*33e0*/  IADD3 R127, P4, R127, UR10, RZ ;  /* 0x0000000a7f7f7c10 */ /* 0x000fe4000ff9e0ff */
[----:B------:R-:W-:-:S02]  /*33f0*/  LEA R88, P2, R3, R88, 0x3 ;  /* 0x0000005803587211 */ /* 0x000fc400078418ff */
[----:B------:R-:W-:Y:S02]  /*3400*/  SHF.R.S32.HI R144, RZ, 0x1f, R3 ;  /* 0x0000001fff907819 */ /* 0x000fe40000011403 */
[----:B------:R-:W-:Y:S02]  /*3410*/  SHF.R.S32.HI R78, RZ, 0x1f, R137 ;  /* 0x0000001fff4e7819 */ /* 0x000fe40000011489 */
[----:B------:R-:W-:Y:S02]  /*3420*/  LEA.HI.X R28, R97, R33, R28, 0x2, P1 ;  /* 0x00000021611c7211 */ /* 0x000fe400008f141c */
[----:B------:R-:W-:Y:S02]  /*3430*/  CS2R R32, SRZ ;  /* 0x0000000000207805 */ /* 0x000fe4000001ff00 */
[----:B------:R-:W-:Y:S02]  /*3440*/  IADD3.X R126, R126, UR11, RZ, P5, !PT ;  /* 0x0000000b7e7e7c10 */ /* 0x000fe4000affe4ff */
[----:B------:R-:W-:-:S02]  /*3450*/  IADD3.X R130, R130, UR11, RZ, P6, !PT ;  /* 0x0000000b82827c10 */ /* 0x000fc4000b7fe4ff */
[----:B------:R-:W-:Y:S02]  /*3460*/  IADD3.X R134, R99, UR11, RZ, P3, !PT ;  /* 0x0000000b63867c10 */ /* 0x000fe40009ffe4ff */
[----:B------:R-:W-:Y:S02]  /*3470*/  IADD3.X R94, R98, UR11, RZ, P4, !PT ;  /* 0x0000000b625e7c10 */ /* 0x000fe4000a7fe4ff */
[----:B------:R-:W-:Y:S02]  /*3480*/  SHF.R.S32.HI R76, RZ, 0x1f, R139 ;  /* 0x0000001fff4c7819 */ /* 0x000fe4000001148b */
[----:B------:R-:W-:Y:S02]  /*3490*/  IADD3 R128, P1, R88, UR8, RZ ;  /* 0x0000000858807c10 */ /* 0x000fe4000ff3e0ff */
[----:B------:R-:W-:Y:S02]  /*34a0*/  IADD3 R129, P5, R129, UR10, RZ ;  /* 0x0000000a81817c10 */ /* 0x000fe4000ffbe0ff */
[----:B------:R-:W-:-:S02]  /*34b0*/  IADD3 R131, P6, R131, UR10, RZ ;  /* 0x0000000a83837c10 */ /* 0x000fc4000ffde0ff */
[----:B------:R-:W-:Y:S02]  /*34c0*/  IADD3 R133, P3, R133, UR10, RZ ;  /* 0x0000000a85857c10 */ /* 0x000fe4000ff7e0ff */
[----:B------:R-:W-:Y:S02]  /*34d0*/  IADD3 R135, P4, R135, UR10, RZ ;  /* 0x0000000a87877c10 */ /* 0x000fe4000ff9e0ff */
[----:B------:R-:W-:Y:S02]  /*34e0*/  LEA.HI.X R24, R3, R24, R144, 0x3, P2 ;  /* 0x0000001803187211 */ /* 0x000fe400010f1c90 */
[----:B------:R-:W-:Y:S02]  /*34f0*/  SHF.R.S32.HI R143, RZ, 0x5, R143 ;  /* 0x00000005ff8f7819 */ /* 0x000fe4000001148f */
[----:B------:R-:W-:Y:S02]  /*3500*/  SHF.R.S32.HI R146, RZ, 0x1f, R71 ;  /* 0x0000001fff927819 */ /* 0x000fe40000011447 */
[----:B------:R-:W-:-:S02]  /*3510*/  SHF.R.S32.HI R148, RZ, 0x1f, R73 ;  /* 0x0000001fff947819 */ /* 0x000fc40000011449 */
[----:B------:R-:W-:Y:S02]  /*3520*/  SHF.R.S32.HI R150, RZ, 0x1f, R75 ;  /* 0x0000001fff967819 */ /* 0x000fe4000001144b */
[----:B------:R-:W-:Y:S02]  /*3530*/  SHF.R.S32.HI R152, RZ, 0x1f, R77 ;  /* 0x0000001fff987819 */ /* 0x000fe4000001144d */
[----:B------:R-:W-:Y:S02]  /*3540*/  SHF.R.S32.HI R154, RZ, 0x1f, R79 ;  /* 0x0000001fff9a7819 */ /* 0x000fe4000001144f */
[----:B------:R-:W-:Y:S02]  /*3550*/  SHF.L.U64.HI R78, R137, 0x2, R78 ;  /* 0x00000002894e7819 */ /* 0x000fe4000001024e */
[----:B------:R-:W-:Y:S01]  /*3560*/  SHF.L.U64.HI R76, R139, 0x2, R76 ;  /* 0x000000028b4c7819 */ /* 0x000fe2000001024c */
[----:B------:R-:W-:Y:S01]  /*3570*/  VIADD R139, R143, 0xfffffffe ;  /* 0xfffffffe8f8b7836 */ /* 0x000fe20000000000 */
[----:B------:R-:W-:-:S02]  /*3580*/  IADD3.X R88, R28, UR11, RZ, P5, !PT ;  /* 0x0000000b1c587c10 */ /* 0x000fc4000affe4ff */
[----:B------:R-:W-:Y:S02]  /*3590*/  CS2R R28, SRZ ;  /* 0x00000000001c7805 */ /* 0x000fe4000001ff00 */
[----:B------:R-:W-:Y:S02]  /*35a0*/  IADD3.X R136, R27, UR11, RZ, P6, !PT ;  /* 0x0000000b1b887c10 */ /* 0x000fe4000b7fe4ff */
[----:B------:R-:W-:Y:S02]  /*35b0*/  IADD3.X R138, R26, UR11, RZ, P3, !PT ;  /* 0x0000000b1a8a7c10 */ /* 0x000fe40009ffe4ff */
[----:B------:R-:W-:Y:S02]  /*35c0*/  CS2R R26, SRZ ;  /* 0x00000000001a7805 */ /* 0x000fe4000001ff00 */
[----:B------:R-:W-:Y:S02]  /*35d0*/  IADD3.X R140, R25, UR11, RZ, P4, !PT ;  /* 0x0000000b198c7c10 */ /* 0x000fe4000a7fe4ff */
[----:B------:R-:W-:-:S02]  /*35e0*/  IADD3.X R137, R24, UR9, RZ, P1, !PT ;  /* 0x0000000918897c10 */ /* 0x000fc40008ffe4ff */
[----:B------:R-:W-:Y:S02]  /*35f0*/  CS2R R24, SRZ ;  /* 0x0000000000187805 */ /* 0x000fe4000001ff00 */
[C---:B------:R-:W-:Y:S01]  /*3600*/  SHF.L.U64.HI R141, R142.reuse, 0x2, R141 ;  /* 0x000000028e8d7819 */ /* 0x040fe2000001028d */
[----:B------:R-:W-:Y:S01]  /*3610*/  IMAD.SHL.U32 R142, R142, 0x4, RZ ;  /* 0x000000048e8e7824 */ /* 0x000fe200078e00ff */
[----:B------:R-:W-:Y:S02]  /*3620*/  SHF.L.U64.HI R144, R3, 0x2, R144 ;  /* 0x0000000203907819 */ /* 0x000fe40000010290 */
[----:B------:R-:W-:Y:S02]  /*3630*/  SHF.L.U64.HI R146, R71, 0x2, R146 ;  /* 0x0000000247927819 */ /* 0x000fe40000010292 */
[----:B------:R-:W-:Y:S02]  /*3640*/  SHF.L.U64.HI R148, R73, 0x2, R148 ;  /* 0x0000000249947819 */ /* 0x000fe40000010294 */
[----:B------:R-:W-:-:S02]  /*3650*/  SHF.L.U64.HI R150, R75, 0x2, R150 ;  /* 0x000000024b967819 */ /* 0x000fc40000010296 */
[----:B------:R-:W-:Y:S02]  /*3660*/  SHF.L.U64.HI R152, R77, 0x2, R152 ;  /* 0x000000024d987819 */ /* 0x000fe40000010298 */
[----:B------:R-:W-:-:S07]  /*3670*/  SHF.L.U64.HI R154, R79, 0x2, R154 ;  /* 0x000000024f9a7819 */ /* 0x000fce000001029a */
.L_x_1:
[----:B------:R-:W-:Y:S01]  /*3680*/  UIADD3 UR13, UR13, 0x1, URZ ;  /* 0x000000010d0d7890 */ /* 0x000fe2000fffe03f */
[----:B------:R-:W-:-:S04]  /*3690*/  DEPBAR.LE SB0, 0x2 ;  /* 0x000080800000791a */ /* 0x000fc80000000000 */
[----:B------:R-:W-:Y:S01]  /*36a0*/  BAR.SYNC.DEFER_BLOCKING 0x0 ;  /* 0x0000000000007b1d */ /* 0x000fe20000010000 */
[----:B------:R-:W-:Y:S01]  /*36b0*/  UISETP.GT.AND UP0, UPT, UR13, 0x2, UPT ;  /* 0x000000020d00788c */ /* 0x000fe2000bf04270 */
[-C--:B------:R-:W-:Y:S01]  /*36c0*/  ISETP.GE.AND P2, PT, R81, R132.reuse, PT ;  /* 0x000000845100720c */ /* 0x080fe20003f46270 */
[----:B------:R-:W-:Y:S01]  /*36d0*/  UIADD3 UR12, UR12, 0x1, URZ ;  /* 0x000000010c0c7890 */ /* 0x000fe2000fffe03f */
[----:B------:R-:W-:Y:S01]  /*36e0*/  ISETP.LE.AND P1, PT, R139, UR4, PT ;  /* 0x000000048b007c0c */ /* 0x000fe2000bf23270 */
[----:B------:R-:W-:Y:S01]  /*36f0*/  USEL UR13, UR13, URZ, !UP0 ;  /* 0x0000003f0d0d7287 */ /* 0x000fe2000c000000 */
[----:B------:R-:W-:Y:S01]  /*3700*/  SEL R96, RZ, 0x4, P2 ;  /* 0x00000004ff607807 */ /* 0x000fe20001000000 */
[----:B------:R-:W-:Y:S01]  /*3710*/  UMOV UR9, 0x40000040 ;  /* 0x4000004000097882 */ /* 0x000fe20000000000 */
[----:B------:R-:W-:Y:S01]  /*3720*/  UMOV UR11, 0x40000040 ;  /* 0x40000040000b7882 */ /* 0x000fe20000000000 */
[----:B------:R-:W-:Y:S01]  /*3730*/  ULEA UR5, UR13, UR7, 0xd ;  /* 0x000000070d057291 */ /* 0x000fe2000f8e683f */
[----:B------:R-:W-:Y:S01]  /*3740*/  SEL R96, R96, RZ, !P1 ;  /* 0x000000ff60607207 */ /* 0x000fe20004800000 */
[----:B------:R-:W-:Y:S01]  /*3750*/  UIADD3 UR4, UR4, 0x1, URZ ;  /* 0x0000000104047890 */ /* 0x000fe2000fffe03f */
[-C--:B------:R-:W-:Y:S01]  /*3760*/  ISETP.GE.AND P2, PT, R69, R132.reuse, PT ;  /* 0x000000844500720c */ /* 0x080fe20003f46270 */
[----:B------:R-:W-:Y:S01]  /*3770*/  UIADD3 UR6, UR5, 0x6000, URZ ;  /* 0x0000600005067890 */ /* 0x000fe2000fffe03f */
[----:B------:R-:W-:Y:S01]  /*3780*/  ISETP.NE.U32.AND P3, PT, R96, RZ, PT ;  /* 0x000000ff6000720c */ /* 0x000fe20003f65070 */
[----:B------:R-:W-:Y:S01]  /*3790*/  USHF.R.U32.HI UR8, URZ, 0x4, UR5 ;  /* 0x000000043f087899 */ /* 0x000fe20008011605 */
[----:B------:R-:W-:Y:S01]  /*37a0*/  ISETP.GE.AND P4, PT, R67, R132, PT ;  /* 0x000000844300720c */ /* 0x000fe20003f86270 */
[----:B------:R-:W-:Y:S01]  /*37b0*/  USHF.R.U32.HI UR6, URZ, 0x4, UR6 ;  /* 0x000000043f067899 */ /* 0x000fe20008011606 */
[----:B------:R-:W-:Y:S01]  /*37c0*/  SEL R96, RZ, 0x4, P2 ;  /* 0x00000004ff607807 */ /* 0x000fe20001000000 */
[----:B------:R-:W-:Y:S01]  /*37d0*/  USGXT.U32 UR8, UR8, 0xe ;  /* 0x0000000e0808789a */ /* 0x000fe20008000000 */
[----:B------:R-:W-:Y:S01]  /*37e0*/  LEA R100, P2, R79, R128, 0x2 ;  /* 0x000000804f647211 */ /* 0x000fe200078410ff */
[----:B------:R-:W-:Y:S01]  /*37f0*/  USGXT.U32 UR10, UR6, 0xe ;  /* 0x0000000e060a789a */ /* 0x000fe20008000000 */
[----:B------:R-:W-:Y:S01]  /*3800*/  SEL R97, RZ, 0x4, P4 ;  /* 0x00000004ff617807 */ /* 0x000fe20002000000 */
[----:B------:R-:W-:Y:S01]  /*3810*/  UMOV UR5, URZ ;  /* 0x0000003f00057c82 */ /* 0x000fe20008000000 */
[----:B------:R-:W-:Y:S01]  /*3820*/  WARPGROUP.ARRIVE ;  /* 0x00000000000079c5 */ /* 0x000fe20000000000 */
[----:B------:R-:W-:Y:S01]  /*3830*/  UMOV UR6, URZ ;  /* 0x0000003f00067c82 */ /* 0x000fe20008000000 */
[----:B------:R-:W-:Y:S01]  /*3840*/  SEL R96, R96, RZ, !P1 ;  /* 0x000000ff60607207 */ /* 0x000fe20004800000 */
[----:B------:R-:W-:Y:S01]  /*3850*/  IMAD.X R101, R137, 0x1, R154, P2 ;  /* 0x0000000189657824 */ /* 0x000fe200010e069a */
[----:B------:R-:W-:-:S02]  /*3860*/  ISETP.GE.AND P5, PT, R65, R132, PT ;  /* 0x000000844100720c */ /* 0x000fc40003fa6270 */
[----:B------:R-:W-:Y:S01]  /*3870*/  HGMMA.64x64x8.F32.TF32 R24, gdesc[UR8], R24 ;  /* 0x04e00000081879f0 */ /* 0x000fe20008702818 */
[----:B------:R-:W-:Y:S01]  /*3880*/  UIADD3 UR8, UP0, UR8, 0x2, URZ ;  /* 0x0000000208087890 */ /* 0x000fe2000ff1e03f */
[----:B------:R-:W-:Y:S01]  /*3890*/  SEL R97, R97, RZ, !P1 ;  /* 0x000000ff61617207 */ /* 0x000fe20004800000 */
[----:B------:R-:W-:Y:S01]  /*38a0*/  UIADD3 UR10, UP1, UR10, 0x2, URZ ;  /* 0x000000020a0a7890 */ /* 0x000fe2000ff3e03f */
[----:B------:R-:W-:Y:S01]  /*38b0*/  ISETP.NE.U32.AND P4, PT, R96, RZ, PT ;  /* 0x000000ff6000720c */ /* 0x000fe20003f85070 */
[----:B------:R-:W-:Y:S01]  /*38c0*/  UIADD3.X UR9, UR5, 0x40000040, URZ, UP0, !UPT ;  /* 0x4000004005097890 */ /* 0x000fe200087fe43f */
[----:B------:R-:W-:Y:S01]  /*38d0*/  SEL R96, RZ, 0x4, P5 ;  /* 0x00000004ff607807 */ /* 0x000fe20002800000 */
[----:B------:R-:W-:Y:S01]  /*38e0*/  UIADD3.X UR11, UR6, 0x40000040, URZ, UP1, !UPT ;  /* 0x40000040060b7890 */ /* 0x000fe20008ffe43f */
[----:B------:R-:W-:Y:S01]  /*38f0*/  ISETP.NE.U32.AND P2, PT, R97, RZ, PT ;  /* 0x000000ff6100720c */ /* 0x000fe20003f45070 */
[----:B------:R-:W-:Y:S01]  /*3900*/  UIADD3.64 UR16, UR8, 0x2, URZ ;  /* 0x0000000208107897 */ /* 0x000fe2000fffe03f */
[----:B------:R-:W-:Y:S01]  /*3910*/  SEL R97, R96, RZ, !P1 ;  /* 0x000000ff60617207 */ /* 0x000fe20004800000 */
[----:B------:R-:W-:Y:S01]  /*3920*/  UIADD3.64 UR18, UR10, 0x2, URZ ;  /* 0x000000020a127897 */ /* 0x000fe2000fffe03f */
[-C--:B------:R-:W-:Y:S01]  /*3930*/  LEA R96, P5, R75, R128.reuse, 0x2 ;  /* 0x000000804b607211 */ /* 0x080fe200078a10ff */
[----:B------:R-:W-:Y:S01]  /*3940*/  UISETP.GT.AND UP0, UPT, UR12, 0x2, UPT ;  /* 0x000000020c00788c */ /* 0x000fe2000bf04270 */
[----:B------:R-:W-:-:S03]  /*3950*/  LEA R98, P6, R77, R128, 0x2 ;  /* 0x000000804d627211 */ /* 0x000fc600078c10ff */
[----:B------:R-:W-:Y:S02]  /*3960*/  USEL UR12, UR12, URZ, !UP0 ;  /* 0x0000003f0c0c7287 */ /* 0x000fe4000c000000 */
[----:B------:R-:W-:Y:S02]  /*3970*/  IMAD.X R99, R137, 0x1, R152, P6 ;  /* 0x0000000189637824 */ /* 0x000fe400030e0698 */
[----:B------:R-:W-:-:S06]  /*3980*/  ULEA UR5, UR12, UR7, 0xd ;  /* 0x000000070c057291 */ /* 0x000fcc000f8e683f */
[----:B------:R-:W-:Y:S02]  /*3990*/  VIADD R105, R14, UR5 ;  /* 0x000000050e697c36 */ /* 0x000fe40008000000 */
[----:B------:R-:W-:Y:S02]  /*39a0*/  VIADD R107, R12, UR5 ;  /* 0x000000050c6b7c36 */ /* 0x000fe40008000000 */
[----:B------:R-:W-:Y:S02]  /*39b0*/  VIADD R149, R5, UR5 ;  /* 0x0000000505957c36 */ /* 0x000fe40008000000 */
[----:B------:R-:W-:Y:S02]  /*39c0*/  VIADD R151, R4, UR5 ;  /* 0x0000000504977c36 */ /* 0x000fe40008000000 */
[----:B------:R-:W-:Y:S01]  /*39d0*/  VIADD R153, R2, UR5 ;  /* 0x0000000502997c36 */ /* 0x000fe20008000000 */
[----:B------:R-:W-:Y:S01]  /*39e0*/  HGMMA.64x64x8.F32.TF32 R24, gdesc[UR8], R24 ;  /* 0x04e00000081879f0 */ /* 0x000fe20008702818 */
[----:B------:R-:W-:-:S02]  /*39f0*/  UIADD3.64 UR8, UR8, 0x4, URZ ;  /* 0x0000000408087897 */ /* 0x000fc4000fffe03f */
[----:B------:R-:W-:Y:S01]  /*3a00*/  UIADD3.64 UR10, UR10, 0x4, URZ ;  /* 0x000000040a0a7897 */ /* 0x000fe2000fffe03f */
[----:B------:R-:W-:Y:S08]  /*3a10*/  HGMMA.64x64x8.F32.TF32 R24, gdesc[UR16], R24 ;  /* 0x04e00000101879f0 */ /* 0x000ff00008702818 */
[----:B------:R-:W-:Y:S03]  /*3a20*/  HGMMA.64x64x8.F32.TF32 R24, gdesc[UR8], R24, gsb0 ;  /* 0x04e00000081879f0 */ /* 0x000fe60008002818 */
[----:B------:R-:W-:-:S02]  /*3a30*/  WARPGROUP.DEPBAR.LE gsb0, 0x1 ;  /* 0x00008000000079c5 */ /* 0x000fc40000010100 */
[----:B------:R-:W-:Y:S06]  /*3a40*/  BAR.SYNC.DEFER_BLOCKING 0x0 ;  /* 0x0000000000007b1d */ /* 0x000fec0000010000 */
[----:B------:R-:W-:Y:S01]  /*3a50*/  @!PT LDS RZ, [RZ] ;  /* 0x00000000fffff984 */ /* 0x000fe20000000800 */
[----:B------:R-:W-:Y:S01]  /*3a60*/  @!PT LDS RZ, [RZ] ;  /* 0x00000000fffff984 */ /* 0x000fe20000000800 */
[----:B------:R-:W-:Y:S01]  /*3a70*/  @!PT LDS RZ, [RZ] ;  /* 0x00000000fffff984 */ /* 0x000fe20000000800 */
[----:B------:R1:W-:Y:S01]  /*3a80*/  LDGSTS.E [R105], desc[UR14][R100.64], P3 ;  /* 0x0000000064697fae */ /* 0x0003e2000992184e */
[----:B------:R-:W-:-:S03]  /*3a90*/  ISETP.GE.AND P3, PT, R63, R132, PT ;  /* 0x000000843f00720c */ /* 0x000fc60003f66270 */
[----:B------:R2:W-:Y:S01]  /*3aa0*/  LDGSTS.E [R105+0x8], desc[UR14][R98.64], P4 ;  /* 0x0000800062697fae */ /* 0x0005e2000a12184e */
[----:B------:R-:W-:Y:S02]  /*3ab0*/  SEL R102, RZ, 0x4, P3 ;  /* 0x00000004ff667807 */ /* 0x000fe40001800000 */
[----:B------:R-:W-:Y:S01]  /*3ac0*/  ISETP.NE.U32.AND P3, PT, R97, RZ, PT ;  /* 0x000000ff6100720c */ /* 0x000fe20003f65070 */
[----:B------:R-:W-:Y:S01]  /*3ad0*/  IMAD.X R97, R137, 0x1, R150, P5 ;  /* 0x0000000189617824 */ /* 0x000fe200028e0696 */
[-C--:B------:R-:W-:Y:S02]  /*3ae0*/  ISETP.GE.AND P5, PT, R59, R132.reuse, PT ;  /* 0x000000843b00720c */ /* 0x080fe40003fa6270 */
[----:B------:R-:W-:Y:S02]  /*3af0*/  SEL R102, R102, RZ, !P1 ;  /* 0x000000ff66667207 */ /* 0x000fe40004800000 */
[----:B-1----:R-:W-:Y:S01]  /*3b00*/  SEL R100, RZ, 0x4, P5 ;  /* 0x00000004ff647807 */ /* 0x002fe20002800000 */
[----:B------:R1:W-:Y:S01]  /*3b10*/  LDGSTS.E [R107], desc[UR14][R96.64], P2 ;  /* 0x00000000606b7fae */ /* 0x0003e2000912184e */
[----:B------:R-:W-:Y:S01]  /*3b20*/  ISETP.GE.AND P2, PT, R57, R132, PT ;  /* 0x000000843900720c */ /* 0x000fe20003f46270 */
[----:B--2---:R-:W-:Y:S01]  /*3b30*/  VIADD R105, R10, UR5 ;  /* 0x000000050a697c36 */ /* 0x004fe20008000000 */
[----:B------:R-:W-:-:S02]  /*3b40*/  SEL R101, R100, RZ, !P1 ;  /* 0x000000ff64657207 */ /* 0x000fc40004800000 */
[----:B------:R-:W-:Y:S02]  /*3b50*/  ISETP.NE.U32.AND P4, PT, R102, RZ, PT ;  /* 0x000000ff6600720c */ /* 0x000fe40003f85070 */
[-C--:B------:R-:W-:Y:S02]  /*3b60*/  LEA R100, P5, R71, R128.reuse, 0x2 ;  /* 0x0000008047647211 */ /* 0x080fe400078a10ff */
[----:B------:R-:W-:Y:S02]  /*3b70*/  LEA R102, P6, R73, R128, 0x2 ;  /* 0x0000008049667211 */ /* 0x000fe400078c10ff */
[----:B------:R-:W-:Y:S02]  /*3b80*/  SEL R104, RZ, 0x4, P2 ;  /* 0x00000004ff687807 */ /* 0x000fe40001000000 */
[----:B------:R-:W-:Y:S01]  /*3b90*/  ISETP.NE.U32.AND P2, PT, R101, RZ, PT ;  /* 0x000000ff6500720c */ /* 0x000fe20003f45070 */
[----:B------:R-:W-:Y:S01]  /*3ba0*/  IMAD.X R101, R137, 0x1, R146, P5 ;  /* 0x0000000189657824 */ /* 0x000fe200028e0692 */
[----:B------:R-:W-:Y:S01]  /*3bb0*/  ISETP.GE.AND P5, PT, R23, R132, PT ;  /* 0x000000841700720c */ /* 0x000fe20003fa6270 */
[----:B------:R-:W-:Y:S01]  /*3bc0*/  IMAD.X R103, R137, 0x1, R148, P6 ;  /* 0x0000000189677824 */ /* 0x000fe200030e0694 */
[----:B------:R-:W-:-:S02]  /*3bd0*/  SEL R104, R104, RZ, !P1 ;  /* 0x000000ff68687207 */ /* 0x000fc40004800000 */
[----:B-1----:R-:W-:Y:S02]  /*3be0*/  SEL R96, RZ, 0x4, P5 ;  /* 0x00000004ff607807 */ /* 0x002fe40002800000 */
[----:B------:R1:W-:Y:S01]  /*3bf0*/  LDGSTS.E [R107+0x8], desc[UR14][R102.64], P3 ;  /* 0x00008000666b7fae */ /* 0x0003e2000992184e */
[----:B------:R-:W-:Y:S02]  /*3c00*/  ISETP.NE.U32.AND P3, PT, R104, RZ, PT ;  /* 0x000000ff6800720c */ /* 0x000fe40003f65070 */
[----:B------:R-:W-:Y:S01]  /*3c10*/  SEL R97, R96, RZ, !P1 ;  /* 0x000000ff60617207 */ /* 0x000fe20004800000 */
[----:B------:R2:W-:Y:S01]  /*3c20*/  LDGSTS.E [R105], desc[UR14][R100.64], P4 ;  /* 0x0000000064697fae */ /* 0x0005e2000a12184e */
[----:B------:R-:W-:Y:S02]  /*3c30*/  ISETP.GE.AND P4, PT, R21, R132, PT ;  /* 0x000000841500720c */ /* 0x000fe40003f86270 */
[-C--:B------:R-:W-:Y:S02]  /*3c40*/  IADD3 R96, P5, R60, R128.reuse, RZ ;  /* 0x000000803c607210 */ /* 0x080fe40007fbe0ff */
[----:B------:R-:W-:-:S02]  /*3c50*/  IADD3 R98, P6, R61, R128, RZ ;  /* 0x000000803d627210 */ /* 0x000fc40007fde0ff */
[----:B------:R-:W-:Y:S01]  /*3c60*/  SEL R104, RZ, 0x4, P4 ;  /* 0x00000004ff687807 */ /* 0x000fe20002000000 */
[----:B-1----:R-:W-:Y:S01]  /*3c70*/  VIADD R107, R8, UR5 ;  /* 0x00000005086b7c36 */ /* 0x002fe20008000000 */
[----:B------:R-:W-:Y:S01]  /*3c80*/  ISETP.NE.U32.AND P4, PT, R97, RZ, PT ;  /* 0x000000ff6100720c */ /* 0x000fe20003f85070 */
[----:B------:R-:W-:Y:S01]  /*3c90*/  IMAD.X R97, R137, 0x1, R76, P5 ;  /* 0x0000000189617824 */ /* 0x000fe200028e064c */
[----:B------:R-:W-:Y:S01]  /*3ca0*/  ISETP.GE.AND P5, PT, R19, R132, PT ;  /* 0x000000841300720c */ /* 0x000fe20003fa6270 */
[----:B------:R-:W-:Y:S01]  /*3cb0*/  IMAD.X R99, R137, 0x1, R74, P6 ;  /* 0x0000000189637824 */ /* 0x000fe200030e064a */
[----:B------:R-:W-:Y:S02]  /*3cc0*/  SEL R104, R104, RZ, !P1 ;  /* 0x000000ff68687207 */ /* 0x000fe40004800000 */
[----:B--2---:R-:W-:Y:S02]  /*3cd0*/  SEL R100, RZ, 0x4, P5 ;  /* 0x00000004ff647807 */ /* 0x004fe40002800000 */
[----:B------:R1:W-:Y:S01]  /*3ce0*/  LDGSTS.E [R105+0x8], desc[UR14][R98.64], P2 ;  /* 0x0000800062697fae */ /* 0x0003e2000912184e */
[----:B------:R-:W-:-:S02]  /*3cf0*/  ISETP.NE.U32.AND P2, PT, R104, RZ, PT ;  /* 0x000000ff6800720c */ /* 0x000fc40003f45070 */
[----:B------:R-:W-:Y:S01]  /*3d00*/  SEL R101, R100, RZ, !P1 ;  /* 0x000000ff64657207 */ /* 0x000fe20004800000 */
[----:B------:R2:W-:Y:S01]  /*3d10*/  LDGSTS.E [R107], desc[UR14][R96.64], P3 ;  /* 0x00000000606b7fae */ /* 0x0005e2000992184e */
[----:B------:R-:W-:Y:S02]  /*3d20*/  ISETP.GE.AND P3, PT, R17, R132, PT ;  /* 0x000000841100720c */ /* 0x000fe40003f66270 */
[-C--:B------:R-:W-:Y:S02]  /*3d30*/  IADD3 R100, P5, R56, R128.reuse, RZ ;  /* 0x0000008038647210 */ /* 0x080fe40007fbe0ff */
[----:B------:R-:W-:Y:S02]  /*3d40*/  IADD3 R102, P6, R58, R128, RZ ;  /* 0x000000803a667210 */ /* 0x000fe40007fde0ff */
[----:B------:R-:W-:Y:S01]  /*3d50*/  SEL R104, RZ, 0x4, P3 ;  /* 0x00000004ff687807 */ /* 0x000fe20001800000 */
[----:B-1----:R-:W-:Y:S01]  /*3d60*/  VIADD R105, R6, UR5 ;  /* 0x0000000506697c36 */ /* 0x002fe20008000000 */
[----:B------:R-:W-:Y:S01]  /*3d70*/  ISETP.NE.U32.AND P3, PT, R101, RZ, PT ;  /* 0x000000ff6500720c */ /* 0x000fe20003f65070 */
[----:B------:R-:W-:Y:S01]  /*3d80*/  IMAD.X R101, R137, 0x1, R80, P5 ;  /* 0x0000000189657824 */ /* 0x000fe200028e0650 */
[----:B------:R-:W-:Y:S01]  /*3d90*/  ISETP.GE.AND P5, PT, R15, R132, PT ;  /* 0x000000840f00720c */ /* 0x000fe20003fa6270 */
[----:B------:R-:W-:Y:S01]  /*3da0*/  IMAD.X R103, R137, 0x1, R78, P6 ;  /* 0x0000000189677824 */ /* 0x000fe200030e064e */
[----:B------:R-:W-:-:S02]  /*3db0*/  SEL R104, R104, RZ, !P1 ;  /* 0x000000ff68687207 */ /* 0x000fc40004800000 */
[----:B--2---:R-:W-:Y:S02]  /*3dc0*/  SEL R96, RZ, 0x4, P5 ;  /* 0x00000004ff607807 */ /* 0x004fe40002800000 */
[----:B------:R-:W-:Y:S01]  /*3dd0*/  LDGSTS.E [R107+0x8], desc[UR14][R102.64], P4 ;  /* 0x00008000666b7fae */ /* 0x000fe2000a12184e */
[----:B------:R-:W-:Y:S02]  /*3de0*/  ISETP.NE.U32.AND P4, PT, R104, RZ, PT ;  /* 0x000000ff6800720c */ /* 0x000fe40003f85070 */
[----:B------:R-:W-:Y:S01]  /*3df0*/  SEL R97, R96, RZ, !P1 ;  /* 0x000000ff60617207 */ /* 0x000fe20004800000 */
[----:B------:R1:W-:Y:S01]  /*3e00*/  LDGSTS.E [R105], desc[UR14][R100.64], P2 ;  /* 0x0000000064697fae */ /* 0x0003e2000912184e */
[----:B------:R-:W-:Y:S02]  /*3e10*/  ISETP.GE.AND P2, PT, R13, R132, PT ;  /* 0x000000840d00720c */ /* 0x000fe40003f46270 */
[-C--:B------:R-:W-:Y:S02]  /*3e20*/  IADD3 R96, P5, R20, R128.reuse, RZ ;  /* 0x0000008014607210 */ /* 0x080fe40007fbe0ff */
[----:B------:R-:W-:-:S02]  /*3e30*/  IADD3 R98, P6, R22, R128, RZ ;  /* 0x0000008016627210 */ /* 0x000fc40007fde0ff */
[----:B------:R-:W-:Y:S02]  /*3e40*/  SEL R104, RZ, 0x4, P2 ;  /* 0x00000004ff687807 */ /* 0x000fe40001000000 */
[----:B------:R-:W-:Y:S01]  /*3e50*/  ISETP.NE.U32.AND P2, PT, R97, RZ, PT ;  /* 0x000000ff6100720c */ /* 0x000fe20003f45070 */
[----:B------:R-:W-:Y:S01]  /*3e60*/  IMAD.X R97, R137, 0x1, R84, P5 ;  /* 0x0000000189617824 */ /* 0x000fe200028e0654 */
[-C--:B------:R-:W-:Y:S01]  /*3e70*/  ISETP.GE.AND P5, PT, R11, R132.reuse, PT ;  /* 0x000000840b00720c */ /* 0x080fe20003fa6270 */
[----:B------:R-:W-:Y:S01]  /*3e80*/  IMAD.X R99, R137, 0x1, R82, P6 ;  /* 0x0000000189637824 */ /* 0x000fe200030e0652 */
[----:B------:R-:W-:Y:S02]  /*3e90*/  ISETP.GE.AND P6, PT, R64, R132, PT ;  /* 0x000000844000720c */ /* 0x000fe40003fc6270 */
[----:B-1----:R-:W-:Y:S02]  /*3ea0*/  SEL R100, RZ, 0x4, P5 ;  /* 0x00000004ff647807 */ /* 0x002fe40002800000 */
[----:B------:R1:W-:Y:S01]  /*3eb0*/  LDGSTS.E [R105+0x8], desc[UR14][R98.64], P3 ;  /* 0x0000800062697fae */ /* 0x0003e2000992184e */
[----:B------:R-:W-:-:S02]  /*3ec0*/  SEL R104, R104, RZ, !P1 ;  /* 0x000000ff68687207 */ /* 0x000fc40004800000 */
[----:B------:R-:W-:Y:S01]  /*3ed0*/  SEL R100, R100, RZ, !P1 ;  /* 0x000000ff64647207 */ /* 0x000fe20004800000 */
[----:B------:R2:W-:Y:S01]  /*3ee0*/  LDGSTS.E [R149], desc[UR14][R96.64], P4 ;  /* 0x0000000060957fae */ /* 0x0005e2000a12184e */
[-C--:B------:R-:W-:Y:S02]  /*3ef0*/  ISETP.GE.AND P4, PT, R9, R132.reuse, PT ;  /* 0x000000840900720c */ /* 0x080fe40003f86270 */
[----:B------:R-:W-:Y:S01]  /*3f00*/  ISETP.GE.AND P5, PT, R7, R132, PT ;  /* 0x000000840700720c */ /* 0x000fe20003fa6270 */
[----:B------:R-:W-:Y:S01]  /*3f10*/  VIADD R132, R132, 0xffffffe0 ;  /* 0xffffffe084847836 */ /* 0x000fe20000000000 */
[----:B------:R-:W-:Y:S02]  /*3f20*/  SEL R101, RZ, 0x4, P4 ;  /* 0x00000004ff657807 */ /* 0x000fe40002000000 */
[----:B------:R-:W-:Y:S02]  /*3f30*/  ISETP.NE.U32.AND P4, PT, R100, RZ, PT ;  /* 0x000000ff6400720c */ /* 0x000fe40003f85070 */
[----:B-1----:R-:W-:-:S02]  /*3f40*/  SEL R98, RZ, 0x4, P6 ;  /* 0x00000004ff627807 */ /* 0x002fc40003000000 */
[----:B------:R-:W-:Y:S01]  /*3f50*/  IADD3 R108, P6, R18, R128, RZ ;  /* 0x00000080126c7210 */ /* 0x000fe20007fde0ff */
[----:B--2---:R-:W-:Y:S01]  /*3f60*/  IMAD.MOV.U32 R96, RZ, RZ, R128 ;  /* 0x000000ffff607224 */ /* 0x004fe200078e0080 */
[----:B------:R-:W-:Y:S01]  /*3f70*/  ISETP.NE.U32.AND P3, PT, R104, RZ, PT ;  /* 0x000000ff6800720c */ /* 0x000fe20003f65070 */
[----:B------:R-:W-:Y:S01]  /*3f80*/  IMAD.MOV.U32 R97, RZ, RZ, R137 ;  /* 0x000000ffff617224 */ /* 0x000fe200078e0089 */
[----:B------:R-:W-:Y:S01]  /*3f90*/  SEL R100, RZ, 0x4, P5 ;  /* 0x00000004ff647807 */ /* 0x000fe20002800000 */
[----:B------:R-:W-:Y:S01]  /*3fa0*/  IMAD.X R109, R137, 0x1, R86, P6 ;  /* 0x00000001896d7824 */ /* 0x000fe200030e0656 */
[----:B------:R-:W-:Y:S01]  /*3fb0*/  SEL R101, R101, RZ, !P1 ;  /* 0x000000ff65657207 */ /* 0x000fe20004800000 */
[--C-:B------:R-:W-:Y:S01]  /*3fc0*/  IMAD.WIDE R106, R92, 0x4, R96.reuse ;  /* 0x000000045c6a7825 */ /* 0x100fe200078e0260 */
[----:B------:R-:W-:Y:S02]  /*3fd0*/  SEL R100, R100, RZ, !P1 ;  /* 0x000000ff64647207 */ /* 0x000fe40004800000 */
[----:B------:R1:W-:Y:S01]  /*3fe0*/  LDGSTS.E [R149+0x8], desc[UR14][R108.64], P2 ;  /* 0x000080006c957fae */ /* 0x0003e2000912184e */
[----:B------:R-:W-:Y:S01]  /*3ff0*/  ISETP.NE.U32.AND P5, PT, R101, RZ, PT ;  /* 0x000000ff6500720c */ /* 0x000fe20003fa5070 */
[----:B------:R-:W-:Y:S01]  /*4000*/  IMAD.WIDE R104, R91, 0x4, R96 ;  /* 0x000000045b687825 */ /* 0x000fe200078e0260 */
[----:B------:R-:W-:-:S02]  /*4010*/  ISETP.NE.U32.AND P6, PT, R100, RZ, PT ;  /* 0x000000ff6400720c */ /* 0x000fc40003fc5070 */
[----:B------:R-:W-:Y:S01]  /*4020*/  IADD3 R100, P2, R62, R135, RZ ;  /* 0x000000873e647210 */ /* 0x000fe20007f5e0ff */
[----:B------:R2:W-:Y:S01]  /*4030*/  LDGSTS.E [R151], desc[UR14][R106.64], P3 ;  /* 0x000000006a977fae */ /* 0x0005e2000992184e */
[----:B------:R-:W-:Y:S02]  /*4040*/  SEL R98, R98, RZ, !P1 ;  /* 0x000000ff62627207 */ /* 0x000fe40004800000 */
[----:B------:R-:W-:Y:S01]  /*4050*/  IADD3 R102, P3, R62, R131, RZ ;  /* 0x000000833e667210 */ /* 0x000fe20007f7e0ff */
[----:B------:R-:W-:Y:S01]  /*4060*/  IMAD.X R101, R140, 0x1, R87, P2 ;  /* 0x000000018c657824 */ /* 0x000fe200010e0657 */
[----:B------:R-:W-:Y:S01]  /*4070*/  ISETP.NE.U32.AND P1, PT, R98, RZ, PT ;  /* 0x000000ff6200720c */ /* 0x000fe20003f25070 */
[----:B------:R-:W-:Y:S01]  /*4080*/  IMAD.WIDE R98, R90, 0x4, R96 ;  /* 0x000000045a627825 */ /* 0x000fe200078e0260 */
[----:B-1----:R-:W-:Y:S01]  /*4090*/  IADD3 R108, P2, R62, R127, RZ ;  /* 0x0000007f3e6c7210 */ /* 0x002fe20007f5e0ff */
[----:B------:R1:W-:Y:S02]  /*40a0*/  LDGSTS.E [R151+0x8], desc[UR14][R104.64], P4 ;  /* 0x0000800068977fae */ /* 0x0003e4000a12184e */
[--C-:B------:R-:W-:Y:S01]  /*40b0*/  IMAD.X R103, R136, 0x1, R87.reuse, P3 ;  /* 0x0000000188677824 */ /* 0x100fe200018e0657 */
[----:B--2---:R-:W-:Y:S01]  /*40c0*/  IADD3 R106, P3, R62, R123, RZ ;  /* 0x0000007b3e6a7210 */ /* 0x004fe20007f7e0ff */
[----:B------:R-:W-:Y:S01]  /*40d0*/  IMAD.X R109, R94, 0x1, R87, P2 ;  /* 0x000000015e6d7824 */ /* 0x000fe200010e0657 */
[----:B------:R2:W-:Y:S01]  /*40e0*/  LDGSTS.E [R153], desc[UR14][R98.64], P5 ;  /* 0x0000000062997fae */ /* 0x0005e2000a92184e */
[----:B------:R-:W-:-:S04]  /*40f0*/  IMAD.WIDE R96, R89, 0x4, R96 ;  /* 0x0000000459607825 */ /* 0x000fc800078e0260 */
[--C-:B------:R-:W-:Y:S01]  /*4100*/  IMAD.X R107, R130, 0x1, R87.reuse, P3 ;  /* 0x00000001826b7824 */ /* 0x100fe200018e0657 */
[----:B-1----:R-:W-:Y:S01]  /*4110*/  IADD3 R104, P2, R62, R119, RZ ;  /* 0x000000773e687210 */ /* 0x002fe20007f5e0ff */
[----:B------:R1:W-:Y:S01]  /*4120*/  LDGSTS.E [R153+0x8], desc[UR14][R96.64], P6 ;  /* 0x0000800060997fae */ /* 0x0003e2000b12184e */
[----:B------:R-:W-:Y:S02]  /*4130*/  VIADD R149, R66, UR5 ;  /* 0x0000000542957c36 */ /* 0x000fe40008000000 */
[----:B------:R-:W-:Y:S01]  /*4140*/  VIADD R151, R0, UR5 ;  /* 0x0000000500977c36 */ /* 0x000fe20008000000 */
[----:B------:R-:W0:Y:S01]  /*4150*/  LDGDEPBAR ;  /* 0x00000000000079af */ /* 0x000e220000000000 */
[----:B--2---:R-:W-:Y:S01]  /*4160*/  IADD3 R98, P3, R62, R117, RZ ;  /* 0x000000753e627210 */ /* 0x004fe20007f7e0ff */
[--C-:B------:R-:W-:Y:S02]  /*4170*/  IMAD.X R105, R124, 0x1, R87.reuse, P2 ;  /* 0x000000017c697824 */ /* 0x100fe400010e0657 */
[----:B------:R2:W-:Y:S02]  /*4180*/  LDGSTS.E [R149+0x6000], desc[UR14][R100.64], P1 ;  /* 0x0600000064957fae */ /* 0x0005e4000892184e */
[----:B------:R-:W-:Y:S01]  /*4190*/  IMAD.X R99, R120, 0x1, R87, P3 ;  /* 0x0000000178637824 */ /* 0x000fe200018e0657 */
[----:B-1----:R-:W-:Y:S01]  /*41a0*/  IADD3 R96, P2, R62, R111, RZ ;  /* 0x0000006f3e607210 */ /* 0x002fe20007f5e0ff */
[----:B------:R1:W-:Y:S01]  /*41b0*/  LDGSTS.E [R149+0x6400], desc[UR14][R102.64], P1 ;  /* 0x0640000066957fae */ /* 0x0003e2000892184e */
[----:B------:R-:W-:-:S03]  /*41c0*/  IADD3 R111, P5, R111, R142, RZ ;  /* 0x0000008e6f6f7210 */ /* 0x000fc60007fbe0ff */
[C---:B------:R-:W-:Y:S01]  /*41d0*/  IMAD.X R97, R116.reuse, 0x1, R87, P2 ;  /* 0x0000000174617824 */ /* 0x040fe200010e0657 */
[----:B------:R3:W-:Y:S01]  /*41e0*/  LDGSTS.E [R149+0x6800], desc[UR14][R108.64], P1 ;  /* 0x068000006c957fae */ /* 0x0007e2000892184e */
[----:B------:R-:W-:Y:S01]  /*41f0*/  IMAD.X R116, R116, 0x1, R141, P5 ;  /* 0x0000000174747824 */ /* 0x000fe200028e068d */
[C---:B--2---:R-:W-:Y:S02]  /*4200*/  IADD3 R100, P3, R62.reuse, R145, RZ ;  /* 0x000000913e647210 */ /* 0x044fe40007f7e0ff */
[----:B------:R2:W-:Y:S01]  /*4210*/  LDGSTS.E [R149+0x6c00], desc[UR14][R106.64], P1 ;  /* 0x06c000006a957fae */ /* 0x0005e2000892184e */
[-C--:B------:R-:W-:Y:S02]  /*4220*/  IADD3 R123, P5, R123, R142.reuse, RZ ;  /* 0x0000008e7b7b7210 */ /* 0x080fe40007fbe0ff */
[----:B-1----:R-:W-:Y:S01]  /*4230*/  IADD3 R102, P2, R62, R133, RZ ;  /* 0x000000853e667210 */ /* 0x002fe20007f5e0ff */
[----:B------:R-:W-:Y:S01]  /*4240*/  IMAD.X R101, R112, 0x1, R87, P3 ;  /* 0x0000000170657824 */ /* 0x000fe200018e0657 */
[----:B------:R1:W-:Y:S01]  /*4250*/  LDGSTS.E [R149+0x7000], desc[UR14][R104.64], P1 ;  /* 0x0700000068957fae */ /* 0x0003e2000892184e */
[----:B------:R-:W-:Y:S01]  /*4260*/  IMAD.X R130, R130, 0x1, R141, P5 ;  /* 0x0000000182827824 */ /* 0x000fe200028e068d */
[----:B------:R-:W-:Y:S01]  /*4270*/  IADD3 R135, P5, R135, R142, RZ ;  /* 0x0000008e87877210 */ /* 0x000fe20007fbe0ff */
[----:B------:R-:W-:Y:S01]  /*4280*/  IMAD.X R103, R138, 0x1, R87, P2 ;  /* 0x000000018a677824 */ /* 0x000fe200010e0657 */
[C---:B---3--:R-:W-:Y:S01]  /*4290*/  IADD3 R108, P3, R62.reuse, R129, RZ ;  /* 0x000000813e6c7210 */ /* 0x048fe20007f7e0ff */
[----:B------:R3:W-:Y:S01]  /*42a0*/  LDGSTS.E [R149+0x7400], desc[UR14][R98.64], P1 ;  /* 0x0740000062957fae */ /* 0x0007e2000892184e */
[----:B--2---:R-:W-:Y:S01]  /*42b0*/  IADD3 R106, P2, R62, R125, RZ ;  /* 0x0000007d3e6a7210 */ /* 0x004fe20007f5e0ff */
[----:B------:R-:W-:-:S02]  /*42c0*/  IMAD.X R140, R140, 0x1, R141, P5 ;  /* 0x000000018c8c7824 */ /* 0x000fc400028e068d */
[----:B------:R2:W-:Y:S01]  /*42d0*/  LDGSTS.E [R149+0x7800], desc[UR14][R96.64], P1 ;  /* 0x0780000060957fae */ /* 0x0005e2000892184e */
[--C-:B------:R-:W-:Y:S01]  /*42e0*/  IMAD.X R109, R88, 0x1, R87.reuse, P3 ;  /* 0x00000001586d7824 */ /* 0x100fe200018e0657 */
[----:B-1----:R-:W-:Y:S01]  /*42f0*/  IADD3 R104, P3, R62, R121, RZ ;  /* 0x000000793e687210 */ /* 0x002fe20007f7e0ff */
[--C-:B------:R-:W-:Y:S01]  /*4300*/  IMAD.X R107, R134, 0x1, R87.reuse, P2 ;  /* 0x00000001866b7824 */ /* 0x100fe200010e0657 */
[----:B------:R1:W-:Y:S03]  /*4310*/  LDGSTS.E [R149+0x7c00], desc[UR14][R100.64], P1 ;  /* 0x07c0000064957fae */ /* 0x0003e6000892184e */
[----:B------:R-:W-:Y:S01]  /*4320*/  IMAD.X R105, R126, 0x1, R87, P3 ;  /* 0x000000017e697824 */ /* 0x000fe200018e0657 */
[----:B---3--:R-:W-:Y:S01]  /*4330*/  IADD3 R98, P3, R62, R113, RZ ;  /* 0x000000713e627210 */ /* 0x008fe20007f7e0ff */
[----:B------:R3:W-:Y:S01]  /*4340*/  LDGSTS.E [R151+0x6200], desc[UR14][R102.64], P1 ;  /* 0x0620000066977fae */ /* 0x0007e2000892184e */
[----:B------:R-:W-:-:S02]  /*4350*/  IADD3 R113, P6, R113, R142, RZ ;  /* 0x0000008e71717210 */ /* 0x000fc40007fde0ff */
[----:B--2---:R-:W-:Y:S01]  /*4360*/  IADD3 R96, P2, R62, R115, RZ ;  /* 0x000000733e607210 */ /* 0x004fe20007f5e0ff */
[C---:B------:R-:W-:Y:S01]  /*4370*/  IMAD.X R99, R118.reuse, 0x1, R87, P3 ;  /* 0x0000000176637824 */ /* 0x040fe200018e0657 */
[----:B------:R2:W-:Y:S01]  /*4380*/  LDGSTS.E [R151+0x6600], desc[UR14][R108.64], P1 ;  /* 0x066000006c977fae */ /* 0x0005e2000892184e */
[-C--:B------:R-:W-:Y:S01]  /*4390*/  IADD3 R145, P3, R145, R142.reuse, RZ ;  /* 0x0000008e91917210 */ /* 0x080fe20007f7e0ff */
[----:B------:R-:W-:Y:S01]  /*43a0*/  IMAD.X R118, R118, 0x1, R141, P6 ;  /* 0x0000000176767824 */ /* 0x000fe200030e068d */
[-C--:B------:R-:W-:Y:S01]  /*43b0*/  IADD3 R125, P6, R125, R142.reuse, RZ ;  /* 0x0000008e7d7d7210 */ /* 0x080fe20007fde0ff */
[----:B------:R-:W-:Y:S01]  /*43c0*/  IMAD.X R97, R122, 0x1, R87, P2 ;  /* 0x000000017a617824 */ /* 0x000fe200010e0657 */
[C---:B-1----:R-:W-:Y:S01]  /*43d0*/  IADD3 R100, P2, R62.reuse, R95, RZ ;  /* 0x0000005f3e647210 */ /* 0x042fe20007f5e0ff */
[----:B------:R2:W-:Y:S01]  /*43e0*/  LDGSTS.E [R151+0x6a00], desc[UR14][R106.64], P1 ;  /* 0x06a000006a977fae */ /* 0x0005e2000892184e */
[----:B---3--:R-:W-:Y:S01]  /*43f0*/  IADD3 R102, P4, R62, R147, RZ ;  /* 0x000000933e667210 */ /* 0x008fe20007f9e0ff */
[----:B------:R-:W-:Y:S01]  /*4400*/  IMAD.X R112, R112, 0x1, R141, P3 ;  /* 0x0000000170707824 */ /* 0x000fe200018e068d */
[-C--:B------:R-:W-:Y:S01]  /*4410*/  IADD3 R119, P3, R119, R142.reuse, RZ ;  /* 0x0000008e77777210 */ /* 0x080fe20007f7e0ff */
[--C-:B------:R-:W-:Y:S01]  /*4420*/  IMAD.X R101, R114, 0x1, R87.reuse, P2 ;  /* 0x0000000172657824 */ /* 0x100fe200010e0657 */
[----:B------:R2:W-:Y:S01]  /*4430*/  LDGSTS.E [R151+0x6e00], desc[UR14][R104.64], P1 ;  /* 0x06e0000068977fae */ /* 0x0005e2000892184e */
[----:B------:R-:W-:Y:S01]  /*4440*/  IMAD.X R103, R110, 0x1, R87, P4 ;  /* 0x000000016e677824 */ /* 0x000fe200020e0657 */
[-C--:B------:R-:W-:Y:S01]  /*4450*/  IADD3 R147, P2, R147, R142.reuse, RZ ;  /* 0x0000008e93937210 */ /* 0x080fe20007f5e0ff */
[--C-:B------:R-:W-:Y:S01]  /*4460*/  IMAD.X R124, R124, 0x1, R141.reuse, P3 ;  /* 0x000000017c7c7824 */ /* 0x100fe200018e068d */
[----:B------:R2:W-:Y:S01]  /*4470*/  LDGSTS.E [R151+0x7200], desc[UR14][R96.64], P1 ;  /* 0x0720000060977fae */ /* 0x0005e2000892184e */
[-C--:B------:R-:W-:Y:S01]  /*4480*/  IADD3 R95, P4, R95, R142.reuse, RZ ;  /* 0x0000008e5f5f7210 */ /* 0x080fe20007f9e0ff */
[--C-:B------:R-:W-:Y:S01]  /*4490*/  IMAD.X R134, R134, 0x1, R141.reuse, P6 ;  /* 0x0000000186867824 */ /* 0x100fe200030e068d */
[-C--:B------:R-:W-:Y:S01]  /*44a0*/  IADD3 R131, P3, R131, R142.reuse, RZ ;  /* 0x0000008e83837210 */ /* 0x080fe20007f7e0ff */
[----:B------:R2:W-:Y:S01]  /*44b0*/  LDGSTS.E [R151+0x7600], desc[UR14][R98.64], P1 ;  /* 0x0760000062977fae */ /* 0x0005e2000892184e */
[--C-:B------:R-:W-:Y:S01]  /*44c0*/  IMAD.X R110, R110, 0x1, R141.reuse, P2 ;  /* 0x000000016e6e7824 */ /* 0x100fe200010e068d */
[-C--:B------:R-:W-:Y:S01]  /*44d0*/  IADD3 R115, P2, R115, R142.reuse, RZ ;  /* 0x0000008e73737210 */ /* 0x080fe20007f5e0ff */
[--C-:B------:R-:W-:Y:S01]  /*44e0*/  IMAD.X R114, R114, 0x1, R141.reuse, P4 ;  /* 0x0000000172727824 */ /* 0x100fe200020e068d */
[----:B------:R2:W-:Y:S01]  /*44f0*/  LDGSTS.E [R151+0x7a00], desc[UR14][R100.64], P1 ;  /* 0x07a0000064977fae */ /* 0x0005e2000892184e */
[----:B------:R-:W-:Y:S01]  /*4500*/  IADD3 R121, P4, R121, R142, RZ ;  /* 0x0000008e79797210 */ /* 0x000fe20007f9e0ff */
[--C-:B------:R-:W-:Y:S01]  /*4510*/  IMAD.X R136, R136, 0x1, R141.reuse, P3 ;  /* 0x0000000188887824 */ /* 0x100fe200018e068d */
[----:B------:R-:W-:Y:S01]  /*4520*/  LEA R128, P6, R3, R128, 0x2 ;  /* 0x0000008003807211 */ /* 0x000fe200078c10ff */
[----:B------:R2:W-:Y:S01]  /*4530*/  LDGSTS.E [R151+0x7e00], desc[UR14][R102.64], P1 ;  /* 0x07e0000066977fae */ /* 0x0005e2000892184e */
[-C--:B------:R-:W-:Y:S01]  /*4540*/  IADD3 R117, P1, R117, R142.reuse, RZ ;  /* 0x0000008e75757210 */ /* 0x080fe20007f3e0ff */
[--C-:B------:R-:W-:Y:S01]  /*4550*/  IMAD.X R122, R122, 0x1, R141.reuse, P2 ;  /* 0x000000017a7a7824 */ /* 0x100fe200010e068d */
[-C--:B------:R-:W-:Y:S01]  /*4560*/  IADD3 R129, P2, R129, R142.reuse, RZ ;  /* 0x0000008e81817210 */ /* 0x080fe20007f5e0ff */
[--C-:B------:R-:W-:Y:S01]  /*4570*/  IMAD.X R126, R126, 0x1, R141.reuse, P4 ;  /* 0x000000017e7e7824 */ /* 0x100fe200020e068d */
[-C--:B------:R-:W-:Y:S01]  /*4580*/  IADD3 R133, P4, R133, R142.reuse, RZ ;  /* 0x0000008e85857210 */ /* 0x080fe20007f9e0ff */
[--C-:B------:R-:W-:Y:S01]  /*4590*/  IMAD.X R120, R120, 0x1, R141.reuse, P1 ;  /* 0x0000000178787824 */ /* 0x100fe200008e068d */
[----:B------:R-:W-:Y:S01]  /*45a0*/  IADD3 R127, P1, R127, R142, RZ ;  /* 0x0000008e7f7f7210 */ /* 0x000fe20007f3e0ff */
[----:B------:R-:W0:Y:S01]  /*45b0*/  LDGDEPBAR ;  /* 0x00000000000079af */ /* 0x000e220000000000 */
[----:B------:R-:W-:-:S02]  /*45c0*/  IMAD.X R88, R88, 0x1, R141, P2 ;  /* 0x0000000158587824 */ /* 0x000fc400010e068d */
[--C-:B------:R-:W-:Y:S02]  /*45d0*/  IMAD.X R138, R138, 0x1, R141.reuse, P4 ;  /* 0x000000018a8a7824 */ /* 0x100fe400020e068d */
[----:B------:R-:W-:Y:S01]  /*45e0*/  IMAD.X R94, R94, 0x1, R141, P1 ;  /* 0x000000015e5e7824 */ /* 0x000fe200008e068d */
[----:B------:R-:W-:Y:S01]  /*45f0*/  ISETP.NE.U32.AND P1, PT, R143, UR4, PT ;  /* 0x000000048f007c0c */ /* 0x000fe2000bf25070 */
[----:B------:R-:W-:-:S12]  /*4600*/  IMAD.X R137, R137, 0x1, R144, P6 ;  /* 0x0000000189897824 */ /* 0x000fd800030e0690 */
[----:B--2---:R-:W-:Y:S05]  /*4610*/  @P1 BRA `(.L_x_1) ;  /* 0xfffffff000181947 */ /* 0x004fea000383ffff */
.L_x_0:
[----:B------:R-:W-:Y:S02]  /*4620*/  WARPGROUP.DEPBAR.LE gsb0, 0x0 ;  /* 0x00008000000079c5 */ /* 0x000fe40000010000 */
[----:B------:R-:W-:-:S04]  /*4630*/  DEPBAR.LE SB0, 0x0 ;  /* 0x000080000000791a */ /* 0x000fc80000000000 */
[----:B------:R-:W-:Y:S01]  /*4640*/  IADD3 R85, R72, UR7, R85 ;  /* 0x0000000748557c10 */ /* 0x000fe2000fffe055 */
[----:B------:R-:W1:Y:S01]  /*4650*/  LDC R3, c[0x0][0x248] ;  /* 0x00009200ff037b82 */ /* 0x000e620000000800 */
[----:B------:R-:W-:-:S07]  /*4660*/  LEA R68, R68, UR7, 0x4 ;  /* 0x0000000744447c11 */ /* 0x000fce000f8e20ff */
[----:B------:R-:W-:Y:S01]  /*4670*/  BAR.SYNC.DEFER_BLOCKING 0x0 ;  /* 0x0000000000007b1d */ /* 0x000fe20000010000 */
[----:B------:R-:W-:Y:S01]  /*4680*/  LOP3.LUT R4, R70, 0x3c, R81, 0xfe, !PT ;  /* 0x0000003c46047812 */ /* 0x000fe200078efe51 */
[----:B------:R-:W-:Y:S01]  /*4690*/  IMAD.IADD R85, R16, 0x1, R85 ;  /* 0x0000000110557824 */ /* 0x000fe200078e0255 */
[----:B------:R-:W-:Y:S02]  /*46a0*/  LOP3.LUT R12, R70, R81, RZ, 0xfc, !PT ;  /* 0x00000051460c7212 */ /* 0x000fe400078efcff */
[-C--:B------:R-:W-:Y:S01]  /*46b0*/  ISETP.LT.AND P1, PT, R4, R93.reuse, !P0 ;  /* 0x0000005d0400720c */ /* 0x080fe20004721270 */
[----:B------:R-:W-:Y:S01]  /*46c0*/  ULDC UR4, c[0x0][0x244] ;  /* 0x0000910000047ab9 */ /* 0x000fe20000000800 */
[----:B------:R-:W-:Y:S02]  /*46d0*/  ISETP.LT.AND P4, PT, R12, R93, !P0 ;  /* 0x0000005d0c00720c */ /* 0x000fe40004781270 */
[C-C-:B------:R-:W-:Y:S02]  /*46e0*/  LOP3.LUT R18, R70.reuse, 0x4, R81.reuse, 0xfe, !PT ;  /* 0x0000000446127812 */ /* 0x140fe400078efe51 */
[----:B------:R-:W-:-:S02]  /*46f0*/  LOP3.LUT R2, R70, 0x3a, R81, 0xfe, !PT ;  /* 0x0000003a46027812 */ /* 0x000fc400078efe51 */
[C-C-:B------:R-:W-:Y:S02]  /*4700*/  LOP3.LUT R66, R70.reuse, 0x38, R81.reuse, 0xfe, !PT ;  /* 0x0000003846427812 */ /* 0x140fe400078efe51 */
[C-C-:B------:R-:W-:Y:S02]  /*4710*/  LOP3.LUT R64, R70.reuse, 0x36, R81.reuse, 0xfe, !PT ;  /* 0x0000003646407812 */ /* 0x140fe400078efe51 */
[C-C-:B------:R-:W-:Y:S02]  /*4720*/  LOP3.LUT R72, R70.reuse, 0x34, R81.reuse, 0xfe, !PT ;  /* 0x0000003446487812 */ /* 0x140fe400078efe51 */
[C-C-:B------:R-:W-:Y:S02]  /*4730*/  LOP3.LUT R76, R70.reuse, 0x32, R81.reuse, 0xfe, !PT ;  /* 0x00000032464c7812 */ /* 0x140fe400078efe51 */
[C-C-:B------:R-:W-:Y:S02]  /*4740*/  LOP3.LUT R74, R70.reuse, 0x30, R81.reuse, 0xfe, !PT ;  /* 0x00000030464a7812 */ /* 0x140fe400078efe51 */
[C-C-:B------:R-:W-:Y:S01]  /*4750*/  LOP3.LUT R80, R70.reuse, 0x2e, R81.reuse, 0xfe, !PT ;  /* 0x0000002e46507812 */ /* 0x140fe200078efe51 */
[----:B------:R2:W-:Y:S01]  /*4760*/  STSM.16.M88.4 [R85], R24 ;  /* 0x0000001855007844 */ /* 0x0005e20000000200 */
[----:B------:R-:W-:-:S02]  /*4770*/  LOP3.LUT R78, R70, 0x2c, R81, 0xfe, !PT ;  /* 0x0000002c464e7812 */ /* 0x000fc400078efe51 */
[C-C-:B------:R-:W-:Y:S01]  /*4780*/  LOP3.LUT R82, R70.reuse, 0x2a, R81.reuse, 0xfe, !PT ;  /* 0x0000002a46527812 */ /* 0x140fe200078efe51 */
[----:B------:R-:W-:Y:S01]  /*4790*/  BAR.SYNC.DEFER_BLOCKING 0x0 ;  /* 0x0000000000007b1d */ /* 0x000fe20000010000 */
[C-C-:B------:R-:W-:Y:S02]  /*47a0*/  LOP3.LUT R84, R70.reuse, 0x28, R81.reuse, 0xfe, !PT ;  /* 0x0000002846547812 */ /* 0x140fe400078efe51 */
[C-C-:B------:R-:W-:Y:S02]  /*47b0*/  LOP3.LUT R86, R70.reuse, 0x26, R81.reuse, 0xfe, !PT ;  /* 0x0000002646567812 */ /* 0x140fe400078efe51 */
[C-C-:B------:R-:W-:Y:S02]  /*47c0*/  LOP3.LUT R88, R70.reuse, 0x24, R81.reuse, 0xfe, !PT ;  /* 0x0000002446587812 */ /* 0x140fe400078efe51 */
[C-C-:B------:R-:W-:Y:S02]  /*47d0*/  LOP3.LUT R90, R70.reuse, 0x22, R81.reuse, 0xfe, !PT ;  /* 0x00000022465a7812 */ /* 0x140fe400078efe51 */
[----:B------:R-:W-:-:S02]  /*47e0*/  LOP3.LUT R92, R70, 0x20, R81, 0xfe, !PT ;  /* 0x00000020465c7812 */ /* 0x000fc400078efe51 */
[C-C-:B------:R-:W-:Y:S01]  /*47f0*/  LOP3.LUT R0, R70.reuse, 0x3e, R81.reuse, 0xfe, !PT ;  /* 0x0000003e46007812 */ /* 0x140fe200078efe51 */
[----:B--2---:R-:W-:Y:S01]  /*4800*/  IMAD R25, R83, UR4, RZ ;  /* 0x0000000453197c24 */ /* 0x004fe2000f8e02ff */
[----:B------:R-:W-:Y:S01]  /*4810*/  ULDC.64 UR4, c[0x0][0x220] ;  /* 0x0000880000047ab9 */ /* 0x000fe20000000a00 */
[C-C-:B------:R-:W-:Y:S02]  /*4820*/  LOP3.LUT R94, R70.reuse, 0x1e, R81.reuse, 0xfe, !PT ;  /* 0x0000001e465e7812 */ /* 0x140fe400078efe51 */
[C-C-:B------:R-:W-:Y:S02]  /*4830*/  LOP3.LUT R96, R70.reuse, 0x1c, R81.reuse, 0xfe, !PT ;  /* 0x0000001c46607812 */ /* 0x140fe400078efe51 */
[C---:B------:R-:W-:Y:S02]  /*4840*/  LEA R24, P3, R25.reuse, UR4, 0x2 ;  /* 0x0000000419187c11 */ /* 0x040fe4000f8610ff */
[----:B------:R-:W-:Y:S02]  /*4850*/  LOP3.LUT R98, R70, 0x1a, R81, 0xfe, !PT ;  /* 0x0000001a46627812 */ /* 0x000fe400078efe51 */
[----:B------:R-:W-:Y:S01]  /*4860*/  LEA.HI.X.SX32 R25, R25, UR5, 0x2, P3 ;  /* 0x0000000519197c11 */ /* 0x000fe200098f16ff */
[----:B------:R-:W2:Y:S01]  /*4870*/  LDS.128 R60, [R68] ;  /* 0x00000000443c7984 */ /* 0x000ea20000000c00 */
[----:B------:R-:W-:-:S02]  /*4880*/  ISETP.LT.AND P3, PT, R18, R93, !P0 ;  /* 0x0000005d1200720c */ /* 0x000fc40004761270 */
[C-C-:B------:R-:W-:Y:S01]  /*4890*/  LOP3.LUT R100, R70.reuse, 0x18, R81.reuse, 0xfe, !PT ;  /* 0x0000001846647812 */ /* 0x140fe200078efe51 */
[----:B------:R-:W-:Y:S01]  /*48a0*/  BAR.SYNC.DEFER_BLOCKING 0x0 ;  /* 0x0000000000007b1d */ /* 0x000fe20000010000 */
[C-C-:B------:R-:W-:Y:S02]  /*48b0*/  LOP3.LUT R102, R70.reuse, 0x16, R81.reuse, 0xfe, !PT ;  /* 0x0000001646667812 */ /* 0x140fe400078efe51 */
[C-C-:B------:R-:W-:Y:S02]  /*48c0*/  LOP3.LUT R104, R70.reuse, 0x14, R81.reuse, 0xfe, !PT ;  /* 0x0000001446687812 */ /* 0x140fe400078efe51 */
[C-C-:B------:R-:W-:Y:S02]  /*48d0*/  LOP3.LUT R106, R70.reuse, 0x12, R81.reuse, 0xfe, !PT ;  /* 0x00000012466a7812 */ /* 0x140fe400078efe51 */
[C-C-:B------:R-:W-:Y:S02]  /*48e0*/  LOP3.LUT R108, R70.reuse, 0x10, R81.reuse, 0xfe, !PT ;  /* 0x00000010466c7812 */ /* 0x140fe400078efe51 */
[----:B------:R-:W-:-:S02]  /*48f0*/  LOP3.LUT R110, R70, 0xe, R81, 0xfe, !PT ;  /* 0x0000000e466e7812 */ /* 0x000fc400078efe51 */
[C-C-:B------:R-:W-:Y:S02]  /*4900*/  LOP3.LUT R112, R70.reuse, 0xc, R81.reuse, 0xfe, !PT ;  /* 0x0000000c46707812 */ /* 0x140fe400078efe51 */
[C-C-:B------:R-:W-:Y:S02]  /*4910*/  LOP3.LUT R114, R70.reuse, 0xa, R81.reuse, 0xfe, !PT ;  /* 0x0000000a46727812 */ /* 0x140fe400078efe51 */
[C-C-:B------:R-:W-:Y:S02]  /*4920*/  LOP3.LUT R116, R70.reuse, 0x8, R81.reuse, 0xfe, !PT ;  /* 0x0000000846747812 */ /* 0x140fe400078efe51 */
[C-C-:B------:R-:W-:Y:S02]  /*4930*/  LOP3.LUT R118, R70.reuse, 0x6, R81.reuse, 0xfe, !PT ;  /* 0x0000000646767812 */ /* 0x140fe400078efe51 */
[----:B------:R-:W-:-:S04]  /*4940*/  LOP3.LUT R70, R70, 0x2, R81, 0xfe, !PT ;  /* 0x0000000246467812 */ /* 0x000fc800078efe51 */
[C---:B------:R-:W-:Y:S01]  /*4950*/  ISETP.LT.AND P2, PT, R70.reuse, R93, !P0 ;  /* 0x0000005d4600720c */ /* 0x040fe20004741270 */
[----:B------:R3:W-:Y:S01]  /*4960*/  STSM.16.M88.4 [R85], R28 ;  /* 0x0000001c55007844 */ /* 0x0007e20000000200 */
[-C--:B-1----:R-:W-:Y:S01]  /*4970*/  IMAD R70, R70, R3.reuse, RZ ;  /* 0x0000000346467224 */ /* 0x082fe200078e02ff */
[----:B------:R-:W-:Y:S01]  /*4980*/  BAR.SYNC.DEFER_BLOCKING 0x0 ;  /* 0x0000000000007b1d */ /* 0x000fe20000010000 */
[----:B---3--:R-:W-:-:S03]  /*4990*/  IMAD R31, R18, R3, RZ ;  /* 0x00000003121f7224 */ /* 0x008fc600078e02ff */
[----:B------:R-:W-:-:S04]  /*49a0*/  LEA R28, P5, R70, R24, 0x2 ;  /* 0x00000018461c7211 */ /* 0x000fc800078a10ff */
[----:B------:R-:W-:Y:S01]  /*49b0*/  LEA.HI.X.SX32 R29, R70, R25, 0x2, P5 ;  /* 0x00000019461d7211 */ /* 0x000fe200028f16ff */
[----:B------:R-:W1:Y:S01]  /*49c0*/  LDS.128 R56, [R68] ;  /* 0x0000000044387984 */ /* 0x000e620000000c00 */
[----:B------:R-:W-:Y:S06]  /*49d0*/  BAR.SYNC.DEFER_BLOCKING 0x0 ;  /* 0x0000000000007b1d */ /* 0x000fec0000010000 */
[----:B------:R3:W-:Y:S02]  /*49e0*/  STSM.16.M88.4 [R85], R32 ;  /* 0x0000002055007844 */ /* 0x0007e40000000200 */
[----:B------:R-:W-:Y:S01]  /*49f0*/  BAR.SYNC.DEFER_BLOCKING 0x0 ;  /* 0x0000000000007b1d */ /* 0x000fe20000010000 */
[----:B---3--:R-:W-:-:S05]  /*4a00*/  IMAD R33, R118, R3, RZ ;  /* 0x0000000376217224 */ /* 0x008fca00078e02ff */
[----:B------:R-:W-:-:S04]  /*4a10*/  LEA R32, P5, R33, R24, 0x2 ;  /* 0x0000001821207211 */ /* 0x000fc800078a10ff */
[----:B------:R-:W-:Y:S01]  /*4a20*/  LEA.HI.X.SX32 R33, R33, R25, 0x2, P5 ;  /* 0x0000001921217211 */ /* 0x000fe200028f16ff */
[----:B------:R-:W3:Y:S01]  /*4a30*/  LDS.128 R20, [R68] ;  /* 0x0000000044147984 */ /* 0x000ee20000000c00 */
[----:B------:R-:W-:Y:S06]  /*4a40*/  BAR.SYNC.DEFER_BLOCKING 0x0 ;  /* 0x0000000000007b1d */ /* 0x000fec0000010000 */
[----:B------:R4:W-:Y:S02]  /*4a50*/  STSM.16.M88.4 [R85], R36 ;  /* 0x0000002455007844 */ /* 0x0009e40000000200 */
[----:B------:R-:W-:Y:S01]  /*4a60*/  BAR.SYNC.DEFER_BLOCKING 0x0 ;  /* 0x0000000000007b1d */ /* 0x000fe20000010000 */
[----:B----4-:R-:W-:-:S02]  /*4a70*/  IMAD R36, R12, R3, RZ ;  /* 0x000000030c247224 */ /* 0x010fc400078e02ff */
[-C--:B------:R-:W-:Y:S02]  /*4a80*/  IMAD R38, R110, R3.reuse, RZ ;  /* 0x000000036e267224 */ /* 0x080fe400078e02ff */
[----:B------:R-:W-:Y:S01]  /*4a90*/  IMAD R37, R112, R3, RZ ;  /* 0x0000000370257224 */ /* 0x000fe200078e02ff */
[----:B------:R-:W-:-:S04]  /*4aa0*/  LEA R26, P6, R36, R24, 0x2 ;  /* 0x00000018241a7211 */ /* 0x000fc800078c10ff */
[-C--:B------:R-:W-:Y:S01]  /*4ab0*/  LEA.HI.X.SX32 R27, R36, R25.reuse, 0x2, P6 ;  /* 0x00000019241b7211 */ /* 0x080fe200030f16ff */
[----:B------:R-:W-:Y:S01]  /*4ac0*/  IMAD R36, R3, 0x20, R36 ;  /* 0x0000002003247824 */ /* 0x000fe200078e0224 */
[C---:B------:R-:W-:Y:S01]  /*4ad0*/  LEA R30, P6, R31.reuse, R24, 0x2 ;  /* 0x000000181f1e7211 */ /* 0x040fe200078c10ff */
[----:B------:R-:W4:Y:S03]  /*4ae0*/  LDS.128 R4, [R68] ;  /* 0x0000000044047984 */ /* 0x000f260000000c00 */
[----:B------:R-:W-:Y:S01]  /*4af0*/  LEA.HI.X.SX32 R31, R31, R25, 0x2, P6 ;  /* 0x000000191f1f7211 */ /* 0x000fe200030f16ff */
[----:B------:R-:W-:Y:S06]  /*4b00*/  BAR.SYNC.DEFER_BLOCKING 0x0 ;  /* 0x0000000000007b1d */ /* 0x000fec0000010000 */
[----:B------:R-:W-:Y:S02]  /*4b10*/  STSM.16.M88.4 [R85], R40 ;  /* 0x0000002855007844 */ /* 0x000fe40000000200 */
[----:B------:R-:W-:Y:S06]  /*4b20*/  BAR.SYNC.DEFER_BLOCKING 0x0 ;  /* 0x0000000000007b1d */ /* 0x000fec0000010000 */
[----:B------:R-:W5:Y:S02]  /*4b30*/  LDS.128 R8, [R68] ;  /* 0x0000000044087984 */ /* 0x000f640000000c00 */
        /* <DEDUP_REMOVED lines=11> */
[----:B--2---:R2:W-:Y:S01]  /*4bf0*/  @P4 STG.E desc[UR14][R26.64], R60 ;  /* 0x0000003c1a004986 */ /* 0x0045e2000c10190e */
[----:B------:R-:W-:-:S03]  /*4c00*/  ISETP.LT.AND P4, PT, R118, R93, !P0 ;  /* 0x0000005d7600720c */ /* 0x000fc60004781270 */
[----:B------:R-:W-:Y:S01]  /*4c10*/  @P2 STG.E desc[UR14][R28.64], R61 ;  /* 0x0000003d1c002986 */ /* 0x000fe2000c10190e */
[C---:B------:R-:W-:Y:S01]  /*4c20*/  ISETP.LT.AND P2, PT, R116.reuse, R93, !P0 ;  /* 0x0000005d7400720c */ /* 0x040fe20004741270 */
[----:B------:R-:W-:Y:S02]  /*4c30*/  IMAD R116, R116, R3, RZ ;  /* 0x0000000374747224 */ /* 0x000fe400078e02ff */
[----:B------:R3:W-:Y:S01]  /*4c40*/  @P3 STG.E desc[UR14][R30.64], R62 ;  /* 0x0000003e1e003986 */ /* 0x0007e2000c10190e */
[C---:B------:R-:W-:Y:S01]  /*4c50*/  ISETP.LT.AND P3, PT, R114.reuse, R93, !P0 ;  /* 0x0000005d7200720c */ /* 0x040fe20004761270 */
[----:B------:R-:W-:Y:S01]  /*4c60*/  IMAD R114, R114, R3, RZ ;  /* 0x0000000372727224 */ /* 0x000fe200078e02ff */
[-C--:B--2---:R-:W-:Y:S01]  /*4c70*/  LEA R26, P6, R116, R24.reuse, 0x2 ;  /* 0x00000018741a7211 */ /* 0x084fe200078c10ff */
[----:B------:R-:W2:Y:S03]  /*4c80*/  LDS.128 R68, [R68] ;  /* 0x0000000044447984 */ /* 0x000ea60000000c00 */
[----:B------:R-:W-:-:S02]  /*4c90*/  LEA R34, P5, R114, R24, 0x2 ;  /* 0x0000001872227211 */ /* 0x000fc400078a10ff */
[-C--:B------:R-:W-:Y:S01]  /*4ca0*/  LEA.HI.X.SX32 R27, R116, R25.reuse, 0x2, P6 ;  /* 0x00000019741b7211 */ /* 0x080fe200030f16ff */
[----:B------:R-:W-:Y:S01]  /*4cb0*/  @P4 STG.E desc[UR14][R32.64], R63 ;  /* 0x0000003f20004986 */ /* 0x000fe2000c10190e */
[----:B------:R-:W-:Y:S02]  /*4cc0*/  LEA.HI.X.SX32 R35, R114, R25, 0x2, P5 ;  /* 0x0000001972237211 */ /* 0x000fe400028f16ff */
[-C--:B------:R-:W-:Y:S01]  /*4cd0*/  ISETP.LT.AND P4, PT, R112, R93.reuse, !P0 ;  /* 0x0000005d7000720c */ /* 0x080fe20004781270 */
[----:B-1----:R1:W-:Y:S01]  /*4ce0*/  @P2 STG.E desc[UR14][R26.64], R56 ;  /* 0x000000381a002986 */ /* 0x0023e2000c10190e */
[-C--:B---3--:R-:W-:Y:S02]  /*4cf0*/  LEA R30, P5, R38, R24.reuse, 0x2 ;  /* 0x00000018261e7211 */ /* 0x088fe400078a10ff */
[----:B------:R-:W-:Y:S01]  /*4d00*/  LEA R28, P6, R37, R24, 0x2 ;  /* 0x00000018251c7211 */ /* 0x000fe200078c10ff */
[----:B------:R3:W-:Y:S01]  /*4d10*/  @P3 STG.E desc[UR14][R34.64], R57 ;  /* 0x0000003922003986 */ /* 0x0007e2000c10190e */
[C---:B------:R-:W-:Y:S01]  /*4d20*/  ISETP.LT.AND P3, PT, R108.reuse, R93, !P0 ;  /* 0x0000005d6c00720c */ /* 0x040fe20004761270 */
[----:B------:R-:W-:Y:S01]  /*4d30*/  IMAD R108, R108, R3, RZ ;  /* 0x000000036c6c7224 */ /* 0x000fe200078e02ff */
[----:B------:R-:W-:-:S02]  /*4d40*/  ISETP.LT.AND P2, PT, R110, R93, !P0 ;  /* 0x0000005d6e00720c */ /* 0x000fc40004741270 */
[----:B------:R-:W-:Y:S01]  /*4d50*/  LEA.HI.X.SX32 R31, R38, R25, 0x2, P5 ;  /* 0x00000019261f7211 */ /* 0x000fe200028f16ff */
[----:B------:R-:W-:Y:S01]  /*4d60*/  IMAD R38, R102, R3, RZ ;  /* 0x0000000366267224 */ /* 0x000fe200078e02ff */
[----:B------:R-:W-:Y:S01]  /*4d70*/  LEA.HI.X.SX32 R29, R37, R25, 0x2, P6 ;  /* 0x00000019251d7211 */ /* 0x000fe200030f16ff */
[----:B------:R-:W-:Y:S01]  /*4d80*/  IMAD R37, R104, R3, RZ ;  /* 0x0000000368257224 */ /* 0x000fe200078e02ff */
[C---:B------:R-:W-:Y:S01]  /*4d90*/  ISETP.LT.AND P5, PT, R106.reuse, R93, !P0 ;  /* 0x0000005d6a00720c */ /* 0x040fe200047a1270 */
[----:B------:R-:W-:Y:S01]  /*4da0*/  IMAD R106, R106, R3, RZ ;  /* 0x000000036a6a7224 */ /* 0x000fe200078e02ff */
[-C--:B-1----:R-:W-:Y:S01]  /*4db0*/  LEA R26, P6, R108, R24.reuse, 0x2 ;  /* 0x000000186c1a7211 */ /* 0x082fe200078c10ff */
[----:B------:R1:W-:Y:S03]  /*4dc0*/  @P4 STG.E desc[UR14][R28.64], R58 ;  /* 0x0000003a1c004986 */ /* 0x0003e6000c10190e */
[----:B------:R-:W-:Y:S01]  /*4dd0*/  LEA R32, P4, R106, R24, 0x2 ;  /* 0x000000186a207211 */ /* 0x000fe200078810ff */
[----:B------:R-:W-:Y:S01]  /*4de0*/  @P2 STG.E desc[UR14][R30.64], R59 ;  /* 0x0000003b1e002986 */ /* 0x000fe2000c10190e */
[----:B------:R-:W-:-:S02]  /*4df0*/  LEA.HI.X.SX32 R27, R108, R25, 0x2, P6 ;  /* 0x000000196c1b7211 */ /* 0x000fc400030f16ff */
[----:B------:R-:W-:Y:S02]  /*4e00*/  LEA.HI.X.SX32 R33, R106, R25, 0x2, P4 ;  /* 0x000000196a217211 */ /* 0x000fe400020f16ff */
[-C--:B------:R-:W-:Y:S01]  /*4e10*/  ISETP.LT.AND P2, PT, R104, R93.reuse, !P0 ;  /* 0x0000005d6800720c */ /* 0x080fe20004741270 */
[----:B------:R4:W-:Y:S01]  /*4e20*/  @P3 STG.E desc[UR14][R26.64], R20 ;  /* 0x000000141a003986 */ /* 0x0009e2000c10190e */
[-C--:B------:R-:W-:Y:S02]  /*4e30*/  ISETP.LT.AND P3, PT, R102, R93.reuse, !P0 ;  /* 0x0000005d6600720c */ /* 0x080fe40004761270 */
[CC--:B---3--:R-:W-:Y:S01]  /*4e40*/  LEA R34, P6, R37.reuse, R24.reuse, 0x2 ;  /* 0x0000001825227211 */ /* 0x0c8fe200078c10ff */
[----:B------:R3:W-:Y:S01]  /*4e50*/  @P5 STG.E desc[UR14][R32.64], R21 ;  /* 0x0000001520005986 */ /* 0x0007e2000c10190e */
[----:B-1----:R-:W-:Y:S02]  /*4e60*/  LEA R28, P4, R38, R24, 0x2 ;  /* 0x00000018261c7211 */ /* 0x002fe400078810ff */
[C---:B------:R-:W-:Y:S01]  /*4e70*/  ISETP.LT.AND P5, PT, R100.reuse, R93, !P0 ;  /* 0x0000005d6400720c */ /* 0x040fe200047a1270 */
[----:B------:R-:W-:Y:S01]  /*4e80*/  IMAD R100, R100, R3, RZ ;  /* 0x0000000364647224 */ /* 0x000fe200078e02ff */
[----:B------:R-:W-:-:S02]  /*4e90*/  LEA.HI.X.SX32 R35, R37, R25, 0x2, P6 ;  /* 0x0000001925237211 */ /* 0x000fc400030f16ff */
[----:B------:R-:W-:Y:S02]  /*4ea0*/  LEA.HI.X.SX32 R29, R38, R25, 0x2, P4 ;  /* 0x00000019261d7211 */ /* 0x000fe400020f16ff */
[-C--:B----4-:R-:W-:Y:S01]  /*4eb0*/  LEA R26, P4, R100, R24.reuse, 0x2 ;  /* 0x00000018641a7211 */ /* 0x090fe200078810ff */
[----:B------:R-:W-:Y:S01]  /*4ec0*/  @P2 STG.E desc[UR14][R34.64], R22 ;  /* 0x0000001622002986 */ /* 0x000fe2000c10190e */
[C---:B------:R-:W-:Y:S01]  /*4ed0*/  ISETP.LT.AND P2, PT, R98.reuse, R93, !P0 ;  /* 0x0000005d6200720c */ /* 0x040fe20004741270 */
[----:B------:R-:W-:Y:S01]  /*4ee0*/  IMAD R98, R98, R3, RZ ;  /* 0x0000000362627224 */ /* 0x000fe200078e02ff */
[----:B------:R-:W-:Y:S01]  /*4ef0*/  LEA.HI.X.SX32 R27, R100, R25, 0x2, P4 ;  /* 0x00000019641b7211 */ /* 0x000fe200020f16ff */
[----:B------:R1:W-:Y:S01]  /*4f00*/  @P3 STG.E desc[UR14][R28.64], R23 ;  /* 0x000000171c003986 */ /* 0x0003e2000c10190e */
[C---:B------:R-:W-:Y:S01]  /*4f10*/  ISETP.LT.AND P3, PT, R96.reuse, R93, !P0 ;  /* 0x0000005d6000720c */ /* 0x040fe20004761270 */
[----:B------:R-:W-:Y:S01]  /*4f20*/  IMAD R96, R96, R3, RZ ;  /* 0x0000000360607224 */ /* 0x000fe200078e02ff */
[-C--:B------:R-:W-:Y:S01]  /*4f30*/  LEA R30, P6, R98, R24.reuse, 0x2 ;  /* 0x00000018621e7211 */ /* 0x080fe200078c10ff */
[----:B------:R4:W-:Y:S01]  /*4f40*/  @P5 STG.E desc[UR14][R26.64], R4 ;  /* 0x000000041a005986 */ /* 0x0009e2000c10190e */
[C---:B------:R-:W-:Y:S01]  /*4f50*/  ISETP.LT.AND P4, PT, R94.reuse, R93, !P0 ;  /* 0x0000005d5e00720c */ /* 0x040fe20004781270 */
[----:B------:R-:W-:Y:S01]  /*4f60*/  IMAD R94, R94, R3, RZ ;  /* 0x000000035e5e7224 */ /* 0x000fe200078e02ff */
[----:B------:R-:W-:-:S02]  /*4f70*/  LEA R20, P5, R96, R24, 0x2 ;  /* 0x0000001860147211 */ /* 0x000fc400078a10ff */
[-C--:B------:R-:W-:Y:S02]  /*4f80*/  LEA.HI.X.SX32 R31, R98, R25.reuse, 0x2, P6 ;  /* 0x00000019621f7211 */ /* 0x080fe400030f16ff */
[----:B---3--:R-:W-:Y:S01]  /*4f90*/  LEA.HI.X.SX32 R21, R96, R25, 0x2, P5 ;  /* 0x0000001960157211 */ /* 0x008fe200028f16ff */
[----:B-1----:R-:W-:Y:S01]  /*4fa0*/  IMAD R28, R3, 0x2, R36 ;  /* 0x00000002031c7824 */ /* 0x002fe200078e0224 */
[-C--:B------:R-:W-:Y:S01]  /*4fb0*/  LEA R22, P6, R94, R24.reuse, 0x2 ;  /* 0x000000185e167211 */ /* 0x080fe200078c10ff */
[----:B------:R1:W-:Y:S01]  /*4fc0*/  @P2 STG.E desc[UR14][R30.64], R5 ;  /* 0x000000051e002986 */ /* 0x0003e2000c10190e */
[----:B------:R-:W-:Y:S02]  /*4fd0*/  ISETP.LT.AND P5, PT, R92, R93, !P0 ;  /* 0x0000005d5c00720c */ /* 0x000fe400047a1270 */
[----:B------:R-:W-:Y:S01]  /*4fe0*/  LEA.HI.X.SX32 R23, R94, R25, 0x2, P6 ;  /* 0x000000195e177211 */ /* 0x000fe200030f16ff */
[----:B------:R3:W-:Y:S01]  /*4ff0*/  @P3 STG.E desc[UR14][R20.64], R6 ;  /* 0x0000000614003986 */ /* 0x0007e2000c10190e */
[----:B----4-:R-:W-:-:S02]  /*5000*/  LEA R26, P3, R36, R24, 0x2 ;  /* 0x00000018241a7211 */ /* 0x010fc400078610ff */
[----:B------:R-:W-:Y:S01]  /*5010*/  ISETP.LT.AND P2, PT, R90, R93, !P0 ;  /* 0x0000005d5a00720c */ /* 0x000fe20004741270 */
[----:B------:R-:W-:Y:S01]  /*5020*/  @P4 STG.E desc[UR14][R22.64], R7 ;  /* 0x0000000716004986 */ /* 0x000fe2000c10190e */
[----:B------:R-:W-:Y:S02]  /*5030*/  LEA.HI.X.SX32 R27, R36, R25, 0x2, P3 ;  /* 0x00000019241b7211 */ /* 0x000fe400018f16ff */
[-C--:B------:R-:W-:Y:S01]  /*5040*/  LEA R4, P6, R28, R24.reuse, 0x2 ;  /* 0x000000181c047211 */ /* 0x080fe200078c10ff */
[C---:B-1----:R-:W-:Y:S01]  /*5050*/  IMAD R30, R3.reuse, 0x2, R28 ;  /* 0x00000002031e7824 */ /* 0x042fe200078e021c */
[----:B------:R-:W-:Y:S01]  /*5060*/  ISETP.LT.AND P4, PT, R88, R93, !P0 ;  /* 0x0000005d5800720c */ /* 0x000fe20004781270 */
[----:B-----5:R1:W-:Y:S01]  /*5070*/  @P5 STG.E desc[UR14][R26.64], R8 ;  /* 0x000000081a005986 */ /* 0x0203e2000c10190e */
[----:B------:R-:W-:Y:S01]  /*5080*/  LEA.HI.X.SX32 R5, R28, R25, 0x2, P6 ;  /* 0x000000191c057211 */ /* 0x000fe200030f16ff */
[----:B------:R-:W-:Y:S01]  /*5090*/  IMAD R28, R3, 0x2, R30 ;  /* 0x00000002031c7824 */ /* 0x000fe200078e021e */
[----:B---3--:R-:W-:-:S02]  /*50a0*/  LEA R20, P5, R30, R24, 0x2 ;  /* 0x000000181e147211 */ /* 0x008fc400078a10ff */
[----:B------:R-:W-:Y:S01]  /*50b0*/  ISETP.LT.AND P3, PT, R86, R93, !P0 ;  /* 0x0000005d5600720c */ /* 0x000fe20004761270 */
[----:B------:R3:W-:Y:S01]  /*50c0*/  @P2 STG.E desc[UR14][R4.64], R9 ;  /* 0x0000000904002986 */ /* 0x0007e2000c10190e */
[----:B------:R-:W-:Y:S01]  /*50d0*/  LEA.HI.X.SX32 R21, R30, R25, 0x2, P5 ;  /* 0x000000191e157211 */ /* 0x000fe200028f16ff */
[C---:B------:R-:W-:Y:S01]  /*50e0*/  IMAD R30, R3.reuse, 0x2, R28 ;  /* 0x00000002031e7824 */ /* 0x040fe200078e021c */
[----:B------:R-:W-:Y:S02]  /*50f0*/  ISETP.LT.AND P5, PT, R84, R93, !P0 ;  /* 0x0000005d5400720c */ /* 0x000fe400047a1270 */
[-C--:B------:R-:W-:Y:S01]  /*5100*/  LEA R6, P6, R28, R24.reuse, 0x2 ;  /* 0x000000181c067211 */ /* 0x080fe200078c10ff */
[----:B------:R4:W-:Y:S01]  /*5110*/  @P4 STG.E desc[UR14][R20.64], R10 ;  /* 0x0000000a14004986 */ /* 0x0009e2000c10190e */
[C---:B-1----:R-:W-:Y:S01]  /*5120*/  IMAD R8, R3.reuse, 0x2, R30 ;  /* 0x0000000203087824 */ /* 0x042fe200078e021e */
[----:B------:R-:W-:Y:S02]  /*5130*/  LEA R22, P4, R30, R24, 0x2 ;  /* 0x000000181e167211 */ /* 0x000fe400078810ff */
[-C--:B------:R-:W-:Y:S01]  /*5140*/  LEA.HI.X.SX32 R7, R28, R25.reuse, 0x2, P6 ;  /* 0x000000191c077211 */ /* 0x080fe200030f16ff */
[----:B------:R-:W-:Y:S01]  /*5150*/  IMAD R26, R3, 0x2, R8 ;  /* 0x00000002031a7824 */ /* 0x000fe200078e0208 */
[----:B------:R-:W-:-:S02]  /*5160*/  LEA.HI.X.SX32 R23, R30, R25, 0x2, P4 ;  /* 0x000000191e177211 */ /* 0x000fc400020f16ff */
[-C--:B------:R-:W-:Y:S01]  /*5170*/  ISETP.LT.AND P2, PT, R82, R93.reuse, !P0 ;  /* 0x0000005d5200720c */ /* 0x080fe20004741270 */
[----:B------:R1:W-:Y:S01]  /*5180*/  @P3 STG.E desc[UR14][R6.64], R11 ;  /* 0x0000000b06003986 */ /* 0x0003e2000c10190e */
[-C--:B---3--:R-:W-:Y:S02]  /*5190*/  LEA R4, P6, R8, R24.reuse, 0x2 ;  /* 0x0000001808047211 */ /* 0x088fe400078c10ff */
[----:B------:R-:W-:Y:S01]  /*51a0*/  ISETP.LT.AND P4, PT, R78, R93, !P0 ;  /* 0x0000005d4e00720c */ /* 0x000fe20004781270 */
[----:B------:R3:W-:Y:S01]  /*51b0*/  @P5 STG.E desc[UR14][R22.64], R12 ;  /* 0x0000000c16005986 */ /* 0x0007e2000c10190e */
[----:B------:R-:W-:Y:S01]  /*51c0*/  LEA.HI.X.SX32 R5, R8, R25, 0x2, P6 ;  /* 0x0000001908057211 */ /* 0x000fe200030f16ff */
[C---:B----4-:R-:W-:Y:S01]  /*51d0*/  IMAD R10, R3.reuse, 0x2, R26 ;  /* 0x00000002030a7824 */ /* 0x050fe200078e021a */
[-C--:B------:R-:W-:Y:S02]  /*51e0*/  LEA R8, P5, R26, R24.reuse, 0x2 ;  /* 0x000000181a087211 */ /* 0x080fe400078a10ff */
[----:B------:R-:W-:Y:S01]  /*51f0*/  ISETP.LT.AND P3, PT, R80, R93, !P0 ;  /* 0x0000005d5000720c */ /* 0x000fe20004761270 */
[----:B------:R-:W-:Y:S01]  /*5200*/  IMAD R20, R3, 0x2, R10 ;  /* 0x0000000203147824 */ /* 0x000fe200078e020a */
[----:B------:R-:W-:Y:S01]  /*5210*/  LEA.HI.X.SX32 R9, R26, R25, 0x2, P5 ;  /* 0x000000191a097211 */ /* 0x000fe200028f16ff */
[----:B------:R4:W-:Y:S01]  /*5220*/  @P2 STG.E desc[UR14][R4.64], R13 ;  /* 0x0000000d04002986 */ /* 0x0009e2000c10190e */
[----:B-1----:R-:W-:-:S02]  /*5230*/  LEA R6, P6, R10, R24, 0x2 ;  /* 0x000000180a067211 */ /* 0x002fc400078c10ff */
[-C--:B------:R-:W-:Y:S01]  /*5240*/  ISETP.LT.AND P5, PT, R74, R93.reuse, !P0 ;  /* 0x0000005d4a00720c */ /* 0x080fe200047a1270 */
[C---:B---3--:R-:W-:Y:S01]  /*5250*/  IMAD R12, R3.reuse, 0x2, R20 ;  /* 0x00000002030c7824 */ /* 0x048fe200078e0214 */
[----:B------:R-:W-:Y:S01]  /*5260*/  ISETP.LT.AND P2, PT, R76, R93, !P0 ;  /* 0x0000005d4c00720c */ /* 0x000fe20004741270 */
[----:B------:R1:W-:Y:S01]  /*5270*/  @P4 STG.E desc[UR14][R8.64], R14 ;  /* 0x0000000e08004986 */ /* 0x0003e2000c10190e */
[-C--:B------:R-:W-:Y:S01]  /*5280*/  LEA.HI.X.SX32 R7, R10, R25.reuse, 0x2, P6 ;  /* 0x000000190a077211 */ /* 0x080fe200030f16ff */
[C---:B------:R-:W-:Y:S01]  /*5290*/  IMAD R22, R3.reuse, 0x2, R12 ;  /* 0x0000000203167824 */ /* 0x040fe200078e020c */
[-C--:B------:R-:W-:Y:S02]  /*52a0*/  LEA R10, P4, R20, R24.reuse, 0x2 ;  /* 0x00000018140a7211 */ /* 0x080fe400078810ff */
[----:B----4-:R-:W-:Y:S01]  /*52b0*/  LEA R4, P6, R12, R24, 0x2 ;  /* 0x000000180c047211 */ /* 0x010fe200078c10ff */
[----:B------:R3:W-:Y:S01]  /*52c0*/  @P3 STG.E desc[UR14][R6.64], R15 ;  /* 0x0000000f06003986 */ /* 0x0007e2000c10190e */
[-C--:B------:R-:W-:Y:S01]  /*52d0*/  LEA.HI.X.SX32 R11, R20, R25.reuse, 0x2, P4 ;  /* 0x00000019140b7211 */ /* 0x080fe200020f16ff */
[----:B------:R-:W-:Y:S01]  /*52e0*/  IMAD R20, R3, 0x2, R22 ;  /* 0x0000000203147824 */ /* 0x000fe200078e0216 */
[----:B------:R-:W-:-:S02]  /*52f0*/  LEA.HI.X.SX32 R5, R12, R25, 0x2, P6 ;  /* 0x000000190c057211 */ /* 0x000fc400030f16ff */
[-C--:B------:R-:W-:Y:S01]  /*5300*/  ISETP.LT.AND P4, PT, R64, R93.reuse, !P0 ;  /* 0x0000005d4000720c */ /* 0x080fe20004781270 */
[C---:B-1----:R-:W-:Y:S01]  /*5310*/  IMAD R14, R3.reuse, 0x2, R20 ;  /* 0x00000002030e7824 */ /* 0x042fe200078e0214 */
[----:B------:R1:W-:Y:S01]  /*5320*/  @P5 STG.E desc[UR14][R10.64], R16 ;  /* 0x000000100a005986 */ /* 0x0003e2000c10190e */
[----:B------:R-:W-:Y:S02]  /*5330*/  ISETP.LT.AND P5, PT, R72, R93, !P0 ;  /* 0x0000005d4800720c */ /* 0x000fe400047a1270 */
[----:B------:R-:W-:Y:S01]  /*5340*/  IMAD R26, R3, 0x2, R14 ;  /* 0x00000002031a7824 */ /* 0x000fe200078e020e */
[----:B------:R4:W-:Y:S01]  /*5350*/  @P2 STG.E desc[UR14][R4.64], R17 ;  /* 0x0000001104002986 */ /* 0x0009e2000c10190e */
[-C--:B------:R-:W-:Y:S02]  /*5360*/  LEA R8, P2, R20, R24.reuse, 0x2 ;  /* 0x0000001814087211 */ /* 0x080fe400078410ff */
[----:B---3--:R-:W-:Y:S02]  /*5370*/  LEA R6, P6, R22, R24, 0x2 ;  /* 0x0000001816067211 */ /* 0x008fe400078c10ff */
[----:B------:R-:W-:-:S02]  /*5380*/  LEA.HI.X.SX32 R9, R20, R25, 0x2, P2 ;  /* 0x0000001914097211 */ /* 0x000fc400010f16ff */
[----:B------:R-:W-:Y:S02]  /*5390*/  ISETP.LT.AND P3, PT, R66, R93, !P0 ;  /* 0x0000005d4200720c */ /* 0x000fe40004761270 */
[-C--:B-1----:R-:W-:Y:S02]  /*53a0*/  LEA R10, P2, R26, R24.reuse, 0x2 ;  /* 0x000000181a0a7211 */ /* 0x082fe400078410ff */
[-C--:B------:R-:W-:Y:S01]  /*53b0*/  LEA.HI.X.SX32 R7, R22, R25.reuse, 0x2, P6 ;  /* 0x0000001916077211 */ /* 0x080fe200030f16ff */
[C---:B------:R-:W-:Y:S01]  /*53c0*/  IMAD R22, R3.reuse, 0x2, R26 ;  /* 0x0000000203167824 */ /* 0x040fe200078e021a */
[----:B------:R-:W-:Y:S02]  /*53d0*/  LEA.HI.X.SX32 R11, R26, R25, 0x2, P2 ;  /* 0x000000191a0b7211 */ /* 0x000fe400010f16ff */
[----:B------:R-:W-:Y:S01]  /*53e0*/  LEA R12, P6, R14, R24, 0x2 ;  /* 0x000000180e0c7211 */ /* 0x000fe200078c10ff */
[----:B------:R-:W-:Y:S01]  /*53f0*/  IMAD R3, R3, 0x2, R22 ;  /* 0x0000000203037824 */ /* 0x000fe200078e0216 */
[-C--:B------:R-:W-:Y:S01]  /*5400*/  ISETP.LT.AND P2, PT, R2, R93.reuse, !P0 ;  /* 0x0000005d0200720c */ /* 0x080fe20004741270 */
[----:B------:R4:W-:Y:S01]  /*5410*/  @P5 STG.E desc[UR14][R6.64], R18 ;  /* 0x0000001206005986 */ /* 0x0009e2000c10190e */
[----:B------:R-:W-:-:S02]  /*5420*/  ISETP.LT.AND P0, PT, R0, R93, !P0 ;  /* 0x0000005d0000720c */ /* 0x000fc40004701270 */
[----:B------:R-:W-:Y:S01]  /*5430*/  LEA.HI.X.SX32 R13, R14, R25, 0x2, P6 ;  /* 0x000000190e0d7211 */ /* 0x000fe200030f16ff */
[----:B------:R4:W-:Y:S01]  /*5440*/  @P4 STG.E desc[UR14][R8.64], R19 ;  /* 0x0000001308004986 */ /* 0x0009e2000c10190e */
[----:B------:R-:W-:-:S03]  /*5450*/  LEA R14, P6, R22, R24, 0x2 ;  /* 0x00000018160e7211 */ /* 0x000fc600078c10ff */
[----:B--2---:R4:W-:Y:S01]  /*5460*/  @P3 STG.E desc[UR14][R12.64], R68 ;  /* 0x000000440c003986 */ /* 0x0049e2000c10190e */
[-C--:B------:R-:W-:Y:S02]  /*5470*/  LEA.HI.X.SX32 R15, R22, R25.reuse, 0x2, P6 ;  /* 0x00000019160f7211 */ /* 0x080fe400030f16ff */
[C---:B------:R-:W-:Y:S01]  /*5480*/  LEA R24, P6, R3.reuse, R24, 0x2 ;  /* 0x0000001803187211 */ /* 0x040fe200078c10ff */
[----:B------:R4:W-:Y:S03]  /*5490*/  @P2 STG.E desc[UR14][R10.64], R69 ;  /* 0x000000450a002986 */ /* 0x0009e6000c10190e */
[----:B------:R-:W-:Y:S01]  /*54a0*/  LEA.HI.X.SX32 R25, R3, R25, 0x2, P6 ;  /* 0x0000001903197211 */ /* 0x000fe200030f16ff */
[----:B------:R4:W-:Y:S01]  /*54b0*/  @P1 STG.E desc[UR14][R14.64], R70 ;  /* 0x000000460e001986 */ /* 0x0009e2000c10190e */
[----:B------:R-:W-:Y:S07]  /*54c0*/  @!P0 EXIT ;  /* 0x000000000000894d */ /* 0x000fee0003800000 */
[----:B------:R-:W-:Y:S01]  /*54d0*/  STG.E desc[UR14][R24.64], R71 ;  /* 0x0000004718007986 */ /* 0x000fe2000c10190e */
[----:B------:R-:W-:Y:S05]  /*54e0*/  EXIT ;  /* 0x000000000000794d */ /* 0x000fea0003800000 */
.L_x_2:
[----:B------:R-:W-:-:S00]  /*54f0*/  BRA `(.L_x_2) ;  /* 0xfffffffc00fc7947 */ /* 0x000fc0000383ffff */
[----:B------:R-:W-:-:S00]  /*5500*/  NOP ;  /* 0x0000000000007918 */ /* 0x000fc00000000000 */
[----:B------:R-:W-:-:S00]  /*5510*/  NOP ;  /* 0x0000000000007918 */ /* 0x000fc00000000000 */
[----:B------:R-:W-:-:S00]  /*5520*/  NOP ;  /* 0x0000000000007918 */ /* 0x000fc00000000000 */
[----:B------:R-:W-:-:S00]  /*5530*/  NOP ;  /* 0x0000000000007918 */ /* 0x000fc00000000000 */
[----:B------:R-:W-:-:S00]  /*5540*/  NOP ;  /* 0x0000000000007918 */ /* 0x000fc00000000000 */
[----:B------:R-:W-:-:S00]  /*5550*/  NOP ;  /* 0x0000000000007918 */ /* 0x000fc00000000000 */
[----:B------:R-:W-:-:S00]  /*5560*/  NOP ;  /* 0x0000000000007918 */ /* 0x000fc00000000000 */
[----:B------:R-:W-:-:S00]  /*5570*/  NOP ;  /* 0x0000000000007918 */ /* 0x000fc00000000000 */
.L_x_3:


//--------------------- .nv.shared.matmul_kernel  --------------------------
	.section	.nv.shared.matmul_kernel,"aw",@nobits
	.sectionflags	@""
	.align	16
	.zero		1024


//--------------------- .nv.shared.reserved.0     --------------------------
	.section	.nv.shared.reserved.0,"aw",@nobits
	.weak		__nv_reservedSMEM_offset_0_alias
	.size		__nv_reservedSMEM_offset_0_alias, 0, 0
	.other		__nv_reservedSMEM_offset_0_alias,@"STO_CUDA_RESERVED_SHARED STV_DEFAULT"
__nv_reservedSMEM_offset_0_alias:
	.zero		0


//--------------------- .nv.constant0.matmul_kernel --------------------------
	.section	.nv.constant0.matmul_kernel,"a",@progbits
	.sectionflags	@""
	.align	4
.nv.constant0.matmul_kernel:
	.zero		608


//--------------------- SYMBOLS --------------------------

	.type		.nv.reservedSmem.offset0,@object
	.size		.nv.reservedSmem.offset0,0x4
